//
// Generated by NVIDIA NVVM Compiler
//
// Compiler Build ID: CL-36424714
// Cuda compilation tools, release 13.0, V13.0.88
// Based on NVVM 20.0.0
//

.version 9.0
.target sm_100
.address_size 64

	// .globl	_Z26attention_fwd_kernel_ultraILi64ELi128EEvPKfS1_S1_Pfiiiiif
.extern .shared .align 16 .b8 smem[];

.visible .entry _Z26attention_fwd_kernel_ultraILi64ELi128EEvPKfS1_S1_Pfiiiiif(
	.param .u64 .ptr .align 1 _Z26attention_fwd_kernel_ultraILi64ELi128EEvPKfS1_S1_Pfiiiiif_param_0,
	.param .u64 .ptr .align 1 _Z26attention_fwd_kernel_ultraILi64ELi128EEvPKfS1_S1_Pfiiiiif_param_1,
	.param .u64 .ptr .align 1 _Z26attention_fwd_kernel_ultraILi64ELi128EEvPKfS1_S1_Pfiiiiif_param_2,
	.param .u64 .ptr .align 1 _Z26attention_fwd_kernel_ultraILi64ELi128EEvPKfS1_S1_Pfiiiiif_param_3,
	.param .u32 _Z26attention_fwd_kernel_ultraILi64ELi128EEvPKfS1_S1_Pfiiiiif_param_4,
	.param .u32 _Z26attention_fwd_kernel_ultraILi64ELi128EEvPKfS1_S1_Pfiiiiif_param_5,
	.param .u32 _Z26attention_fwd_kernel_ultraILi64ELi128EEvPKfS1_S1_Pfiiiiif_param_6,
	.param .u32 _Z26attention_fwd_kernel_ultraILi64ELi128EEvPKfS1_S1_Pfiiiiif_param_7,
	.param .u32 _Z26attention_fwd_kernel_ultraILi64ELi128EEvPKfS1_S1_Pfiiiiif_param_8,
	.param .f32 _Z26attention_fwd_kernel_ultraILi64ELi128EEvPKfS1_S1_Pfiiiiif_param_9
)
.maxntid 256
{
	.local .align 16 .b8 	__local_depot0[64];
	.reg .b64 	%SP;
	.reg .b64 	%SPL;
	.reg .pred 	%p<130>;
	.reg .b16 	%rs<14>;
	.reg .b32 	%r<566>;
	.reg .b32 	%f<556>;
	.reg .b64 	%rd<52>;

	mov.u64 	%SPL, __local_depot0;
	ld.param.u64 	%rd9, [_Z26attention_fwd_kernel_ultraILi64ELi128EEvPKfS1_S1_Pfiiiiif_param_0];
	ld.param.u64 	%rd10, [_Z26attention_fwd_kernel_ultraILi64ELi128EEvPKfS1_S1_Pfiiiiif_param_1];
	ld.param.u64 	%rd11, [_Z26attention_fwd_kernel_ultraILi64ELi128EEvPKfS1_S1_Pfiiiiif_param_2];
	ld.param.u32 	%r167, [_Z26attention_fwd_kernel_ultraILi64ELi128EEvPKfS1_S1_Pfiiiiif_param_6];
	ld.param.u32 	%r168, [_Z26attention_fwd_kernel_ultraILi64ELi128EEvPKfS1_S1_Pfiiiiif_param_7];
	ld.param.u32 	%r169, [_Z26attention_fwd_kernel_ultraILi64ELi128EEvPKfS1_S1_Pfiiiiif_param_8];
	cvta.to.global.u64 	%rd1, %rd9;
	cvta.to.global.u64 	%rd2, %rd11;
	cvta.to.global.u64 	%rd3, %rd10;
	add.u64 	%rd51, %SPL, 0;
	mov.u32 	%r1, %ctaid.x;
	setp.ge.s32 	%p1, %r1, %r167;
	@%p1 bra 	$L__BB0_46;
	mov.u32 	%r170, %ctaid.y;
	mov.u32 	%r563, %tid.x;
	mul.lo.s32 	%r171, %r169, %r168;
	mul.lo.s32 	%r3, %r171, %r170;
	mad.lo.s32 	%r172, %r170, %r167, %r1;
	mul.lo.s32 	%r4, %r172, %r169;
	shl.b32 	%r5, %r169, 7;
	mov.f32 	%f103, 0f00000000;
	st.local.v4.f32 	[%rd51], {%f103, %f103, %f103, %f103};
	st.local.v4.f32 	[%rd51+16], {%f103, %f103, %f103, %f103};
	st.local.v4.f32 	[%rd51+32], {%f103, %f103, %f103, %f103};
	st.local.v4.f32 	[%rd51+48], {%f103, %f103, %f103, %f103};
	mov.u32 	%r6, %ntid.x;
	add.s32 	%r173, %r6, %r169;
	add.s32 	%r174, %r173, -1;
	div.u32 	%r7, %r174, %r6;
	setp.lt.s32 	%p2, %r7, 1;
	@%p2 bra 	$L__BB0_28;
	and.b32  	%r8, %r7, 3;
	setp.lt.u32 	%p3, %r7, 4;
	mov.b32 	%r518, 0;
	@%p3 bra 	$L__BB0_21;
	and.b32  	%r518, %r7, 2147483644;
	and.b32  	%r10, %r563, 3;
	add.s32 	%r177, %r563, %r6;
	and.b32  	%r11, %r177, 3;
	mov.b32 	%r516, 0;
$L__BB0_4:
	mad.lo.s32 	%r13, %r516, %r6, %r563;
	setp.ge.s32 	%p4, %r13, %r169;
	@%p4 bra 	$L__BB0_8;
	setp.ne.s32 	%p5, %r10, 0;
	add.s32 	%r178, %r13, 3;
	setp.ge.s32 	%p6, %r178, %r169;
	or.pred  	%p7, %p5, %p6;
	@%p7 bra 	$L__BB0_7;
	add.s32 	%r184, %r13, %r4;
	mul.wide.s32 	%rd17, %r184, 4;
	add.s64 	%rd16, %rd9, %rd17;
	shl.b32 	%r185, %r13, 2;
	mov.u32 	%r186, smem;
	add.s32 	%r183, %r186, %r185;
	// begin inline asm
	{
   cp.async.cg.shared.global [%r183], [%rd16], 16;
}

	// end inline asm
	bra.uni 	$L__BB0_8;
$L__BB0_7:
	add.s32 	%r179, %r13, %r4;
	mul.wide.s32 	%rd14, %r179, 4;
	add.s64 	%rd15, %rd1, %rd14;
	ld.global.f32 	%f104, [%rd15];
	shl.b32 	%r180, %r13, 2;
	mov.u32 	%r181, smem;
	add.s32 	%r182, %r181, %r180;
	st.shared.f32 	[%r182], %f104;
$L__BB0_8:
	add.s32 	%r14, %r13, %r6;
	setp.ge.s32 	%p8, %r14, %r169;
	@%p8 bra 	$L__BB0_12;
	setp.eq.s32 	%p9, %r11, 0;
	add.s32 	%r187, %r14, 3;
	setp.lt.s32 	%p10, %r187, %r169;
	and.pred  	%p11, %p9, %p10;
	@%p11 bra 	$L__BB0_11;
	add.s32 	%r188, %r14, %r4;
	mul.wide.s32 	%rd18, %r188, 4;
	add.s64 	%rd19, %rd1, %rd18;
	ld.global.f32 	%f105, [%rd19];
	shl.b32 	%r189, %r14, 2;
	mov.u32 	%r190, smem;
	add.s32 	%r191, %r190, %r189;
	st.shared.f32 	[%r191], %f105;
	bra.uni 	$L__BB0_12;
$L__BB0_11:
	add.s32 	%r193, %r14, %r4;
	mul.wide.s32 	%rd21, %r193, 4;
	add.s64 	%rd20, %rd9, %rd21;
	shl.b32 	%r194, %r14, 2;
	mov.u32 	%r195, smem;
	add.s32 	%r192, %r195, %r194;
	// begin inline asm
	{
   cp.async.cg.shared.global [%r192], [%rd20], 16;
}

	// end inline asm
$L__BB0_12:
	add.s32 	%r15, %r14, %r6;
	setp.ge.s32 	%p12, %r15, %r169;
	@%p12 bra 	$L__BB0_16;
	and.b32  	%r196, %r15, 3;
	setp.eq.s32 	%p13, %r196, 0;
	add.s32 	%r197, %r15, 3;
	setp.lt.s32 	%p14, %r197, %r169;
	and.pred  	%p15, %p13, %p14;
	@%p15 bra 	$L__BB0_15;
	add.s32 	%r198, %r15, %r4;
	mul.wide.s32 	%rd22, %r198, 4;
	add.s64 	%rd23, %rd1, %rd22;
	ld.global.f32 	%f106, [%rd23];
	shl.b32 	%r199, %r15, 2;
	mov.u32 	%r200, smem;
	add.s32 	%r201, %r200, %r199;
	st.shared.f32 	[%r201], %f106;
	bra.uni 	$L__BB0_16;
$L__BB0_15:
	add.s32 	%r203, %r15, %r4;
	mul.wide.s32 	%rd25, %r203, 4;
	add.s64 	%rd24, %rd9, %rd25;
	shl.b32 	%r204, %r15, 2;
	mov.u32 	%r205, smem;
	add.s32 	%r202, %r205, %r204;
	// begin inline asm
	{
   cp.async.cg.shared.global [%r202], [%rd24], 16;
}

	// end inline asm
$L__BB0_16:
	add.s32 	%r16, %r15, %r6;
	setp.ge.s32 	%p16, %r16, %r169;
	@%p16 bra 	$L__BB0_20;
	and.b32  	%r206, %r16, 3;
	setp.eq.s32 	%p17, %r206, 0;
	add.s32 	%r207, %r16, 3;
	setp.lt.s32 	%p18, %r207, %r169;
	and.pred  	%p19, %p17, %p18;
	@%p19 bra 	$L__BB0_19;
	add.s32 	%r208, %r16, %r4;
	mul.wide.s32 	%rd26, %r208, 4;
	add.s64 	%rd27, %rd1, %rd26;
	ld.global.f32 	%f107, [%rd27];
	shl.b32 	%r209, %r16, 2;
	mov.u32 	%r210, smem;
	add.s32 	%r211, %r210, %r209;
	st.shared.f32 	[%r211], %f107;
	bra.uni 	$L__BB0_20;
$L__BB0_19:
	add.s32 	%r213, %r16, %r4;
	mul.wide.s32 	%rd29, %r213, 4;
	add.s64 	%rd28, %rd9, %rd29;
	shl.b32 	%r214, %r16, 2;
	mov.u32 	%r215, smem;
	add.s32 	%r212, %r215, %r214;
	// begin inline asm
	{
   cp.async.cg.shared.global [%r212], [%rd28], 16;
}

	// end inline asm
$L__BB0_20:
	add.s32 	%r516, %r516, 4;
	setp.ne.s32 	%p20, %r516, %r518;
	@%p20 bra 	$L__BB0_4;
$L__BB0_21:
	setp.eq.s32 	%p21, %r8, 0;
	@%p21 bra 	$L__BB0_28;
	mov.b32 	%r519, 0;
$L__BB0_23:
	.pragma "nounroll";
	mad.lo.s32 	%r21, %r518, %r6, %r563;
	setp.ge.s32 	%p22, %r21, %r169;
	@%p22 bra 	$L__BB0_27;
	and.b32  	%r217, %r21, 3;
	setp.eq.s32 	%p23, %r217, 0;
	add.s32 	%r218, %r21, 3;
	setp.lt.s32 	%p24, %r218, %r169;
	and.pred  	%p25, %p23, %p24;
	@%p25 bra 	$L__BB0_26;
	add.s32 	%r219, %r21, %r4;
	mul.wide.s32 	%rd30, %r219, 4;
	add.s64 	%rd31, %rd1, %rd30;
	ld.global.f32 	%f108, [%rd31];
	shl.b32 	%r220, %r21, 2;
	mov.u32 	%r221, smem;
	add.s32 	%r222, %r221, %r220;
	st.shared.f32 	[%r222], %f108;
	bra.uni 	$L__BB0_27;
$L__BB0_26:
	add.s32 	%r224, %r21, %r4;
	mul.wide.s32 	%rd33, %r224, 4;
	add.s64 	%rd32, %rd9, %rd33;
	shl.b32 	%r225, %r21, 2;
	mov.u32 	%r226, smem;
	add.s32 	%r223, %r226, %r225;
	// begin inline asm
	{
   cp.async.cg.shared.global [%r223], [%rd32], 16;
}

	// end inline asm
$L__BB0_27:
	add.s32 	%r518, %r518, 1;
	add.s32 	%r519, %r519, 1;
	setp.ne.s32 	%p26, %r519, %r8;
	@%p26 bra 	$L__BB0_23;
$L__BB0_28:
	// begin inline asm
	cp.async.commit_group;

	// end inline asm
	// begin inline asm
	cp.async.wait_group 0;

	// end inline asm
	bar.sync 	0;
	setp.lt.s32 	%p27, %r168, 1;
	mov.f32 	%f497, 0f00000000;
	@%p27 bra 	$L__BB0_41;
	shl.b32 	%r227, %r169, 2;
	mov.u32 	%r228, smem;
	add.s32 	%r24, %r228, %r227;
	shl.b32 	%r229, %r5, 2;
	add.s32 	%r230, %r24, %r229;
	add.s32 	%r25, %r230, 32;
	min.u32 	%r231, %r168, 64;
	mul.lo.s32 	%r26, %r231, %r169;
	setp.ge.s32 	%p28, %r563, %r26;
	@%p28 bra 	$L__BB0_35;
	mov.u32 	%r520, %r563;
$L__BB0_31:
	div.s32 	%r232, %r520, %r169;
	mul.lo.s32 	%r30, %r232, %r169;
	sub.s32 	%r29, %r520, %r30;
	add.s32 	%r233, %r30, %r3;
	add.s32 	%r31, %r233, %r29;
	and.b32  	%r234, %r29, 3;
	setp.ne.s32 	%p29, %r234, 0;
	add.s32 	%r235, %r29, 3;
	setp.ge.s32 	%p30, %r235, %r169;
	or.pred  	%p31, %p29, %p30;
	@%p31 bra 	$L__BB0_33;
	shl.b32 	%r244, %r232, 3;
	add.s32 	%r245, %r30, %r244;
	add.s32 	%r246, %r245, %r29;
	mul.wide.s32 	%rd39, %r31, 4;
	add.s64 	%rd37, %rd10, %rd39;
	shl.b32 	%r247, %r246, 2;
	add.s32 	%r248, %r24, %r247;
	add.s32 	%r242, %r248, 32;
	// begin inline asm
	{
   cp.async.cg.shared.global [%r242], [%rd37], 16;
}

	// end inline asm
	add.s64 	%rd38, %rd11, %rd39;
	add.s32 	%r249, %r25, %r247;
	add.s32 	%r243, %r249, 4096;
	// begin inline asm
	{
   cp.async.cg.shared.global [%r243], [%rd38], 16;
}

	// end inline asm
	bra.uni 	$L__BB0_34;
$L__BB0_33:
	mul.wide.s32 	%rd34, %r31, 4;
	add.s64 	%rd35, %rd3, %rd34;
	ld.global.f32 	%f110, [%rd35];
	shl.b32 	%r236, %r232, 3;
	add.s32 	%r237, %r30, %r236;
	add.s32 	%r238, %r237, %r29;
	shl.b32 	%r239, %r238, 2;
	add.s32 	%r240, %r24, %r239;
	st.shared.f32 	[%r240+32], %f110;
	add.s64 	%rd36, %rd2, %rd34;
	ld.global.f32 	%f111, [%rd36];
	add.s32 	%r241, %r25, %r239;
	st.shared.f32 	[%r241+4096], %f111;
$L__BB0_34:
	add.s32 	%r520, %r520, %r6;
	setp.lt.s32 	%p32, %r520, %r26;
	@%p32 bra 	$L__BB0_31;
$L__BB0_35:
	add.s32 	%r252, %r25, %r229;
	add.s32 	%r33, %r252, 4096;
	// begin inline asm
	cp.async.commit_group;

	// end inline asm
	add.s32 	%r34, %r169, 8;
	and.b32  	%r35, %r563, 31;
	add.s32 	%r253, %r7, -1;
	add.s32 	%r36, %r169, -1;
	cvt.u16.u32 	%rs1, %r169;
	and.b32  	%r37, %r169, 3;
	add.s32 	%r38, %r37, -1;
	shr.u32 	%r254, %r36, 2;
	add.s32 	%r255, %r254, 1;
	and.b32  	%r39, %r169, 7;
	xor.b32  	%r40, %r39, 4;
	and.b32  	%r41, %r255, 3;
	and.b32  	%r42, %r255, 2147483644;
	add.s32 	%r43, %r39, -1;
	and.b32  	%r44, %r169, 1;
	min.u32 	%r45, %r253, 15;
	sub.s32 	%r46, %r39, %r169;
	shl.b32 	%r47, %r34, 2;
	mov.f32 	%f498, 0fFF800000;
	mov.f32 	%f497, 0f00000000;
	mov.b32 	%r521, 0;
	mov.u32 	%r522, %r521;
	mov.u32 	%r523, %r521;
$L__BB0_36:
	add.s32 	%r53, %r522, 64;
	min.s32 	%r54, %r168, %r53;
	sub.s32 	%r55, %r54, %r522;
	// begin inline asm
	cp.async.wait_group 0;

	// end inline asm
	bar.sync 	0;
	xor.b32  	%r56, %r523, 1;
	setp.ge.s32 	%p33, %r53, %r168;
	@%p33 bra 	$L__BB0_50;
	add.s32 	%r256, %r522, 128;
	min.s32 	%r257, %r256, %r168;
	sub.s32 	%r258, %r257, %r53;
	mul.lo.s32 	%r57, %r258, %r169;
	setp.ge.s32 	%p34, %r563, %r57;
	@%p34 bra 	$L__BB0_49;
	shl.b32 	%r58, %r56, 6;
	mov.u32 	%r524, %r563;
$L__BB0_39:
	div.s32 	%r259, %r524, %r169;
	mul.lo.s32 	%r260, %r259, %r169;
	sub.s32 	%r61, %r524, %r260;
	add.s32 	%r261, %r259, %r53;
	add.s32 	%r262, %r61, %r3;
	mad.lo.s32 	%r62, %r261, %r169, %r262;
	and.b32  	%r263, %r61, 3;
	setp.ne.s32 	%p35, %r263, 0;
	add.s32 	%r264, %r61, 3;
	setp.ge.s32 	%p36, %r264, %r169;
	or.pred  	%p37, %p35, %p36;
	@%p37 bra 	$L__BB0_47;
	add.s32 	%r272, %r259, %r58;
	mad.lo.s32 	%r273, %r272, %r34, %r61;
	mul.wide.s32 	%rd46, %r62, 4;
	add.s64 	%rd44, %rd10, %rd46;
	shl.b32 	%r274, %r273, 2;
	add.s32 	%r275, %r24, %r274;
	add.s32 	%r270, %r275, 32;
	// begin inline asm
	{
   cp.async.cg.shared.global [%r270], [%rd44], 16;
}

	// end inline asm
	add.s64 	%rd45, %rd11, %rd46;
	add.s32 	%r276, %r25, %r274;
	add.s32 	%r271, %r276, 4096;
	// begin inline asm
	{
   cp.async.cg.shared.global [%r271], [%rd45], 16;
}

	// end inline asm
	bra.uni 	$L__BB0_48;
$L__BB0_41:
	setp.lt.s32 	%p127, %r7, 1;
	@%p127 bra 	$L__BB0_46;
	ld.param.u64 	%rd50, [_Z26attention_fwd_kernel_ultraILi64ELi128EEvPKfS1_S1_Pfiiiiif_param_3];
	add.s32 	%r514, %r7, -1;
	min.u32 	%r515, %r514, 15;
	neg.s32 	%r565, %r515;
	add.s32 	%r564, %r563, %r4;
	cvta.to.global.u64 	%rd5, %rd50;
$L__BB0_43:
	setp.ge.s32 	%p128, %r563, %r169;
	@%p128 bra 	$L__BB0_45;
	ld.local.f32 	%f492, [%rd51];
	div.rn.f32 	%f493, %f492, %f497;
	mul.wide.s32 	%rd48, %r564, 4;
	add.s64 	%rd49, %rd5, %rd48;
	st.global.f32 	[%rd49], %f493;
$L__BB0_45:
	add.s32 	%r565, %r565, 1;
	add.s64 	%rd51, %rd51, 4;
	add.s32 	%r564, %r564, %r6;
	add.s32 	%r563, %r563, %r6;
	setp.ne.s32 	%p129, %r565, 1;
	@%p129 bra 	$L__BB0_43;
$L__BB0_46:
	ret;
$L__BB0_47:
	mul.wide.s32 	%rd40, %r62, 4;
	add.s64 	%rd41, %rd3, %rd40;
	ld.global.f32 	%f114, [%rd41];
	add.s32 	%r265, %r259, %r58;
	mad.lo.s32 	%r266, %r265, %r34, %r61;
	shl.b32 	%r267, %r266, 2;
	add.s32 	%r268, %r24, %r267;
	st.shared.f32 	[%r268+32], %f114;
	cvta.to.global.u64 	%rd42, %rd11;
	add.s64 	%rd43, %rd42, %rd40;
	ld.global.f32 	%f115, [%rd43];
	add.s32 	%r269, %r25, %r267;
	st.shared.f32 	[%r269+4096], %f115;
$L__BB0_48:
	add.s32 	%r524, %r524, %r6;
	setp.lt.s32 	%p38, %r524, %r57;
	@%p38 bra 	$L__BB0_39;
$L__BB0_49:
	// begin inline asm
	cp.async.commit_group;

	// end inline asm
$L__BB0_50:
	setp.ge.s32 	%p39, %r563, %r55;
	@%p39 bra 	$L__BB0_126;
	setp.gt.s32 	%p40, %r169, 0;
	mov.u32 	%r557, %r563;
	@%p40 bra 	$L__BB0_52;
	bra.uni 	$L__BB0_125;
$L__BB0_52:
	mov.u32 	%r525, %r563;
$L__BB0_53:
	setp.lt.u32 	%p42, %r36, 12;
	shl.b32 	%r280, %r523, 6;
	add.s32 	%r65, %r525, %r280;
	mul.lo.s32 	%r66, %r65, %r34;
	mov.f32 	%f509, 0f00000000;
	mov.b32 	%r549, 0;
	mov.b16 	%rs12, 0;
	mov.u32 	%r548, %r549;
	@%p42 bra 	$L__BB0_97;
	shl.b32 	%r282, %r169, 2;
	mad.lo.s32 	%r283, %r47, %r65, %r282;
	add.s32 	%r67, %r283, 32;
	mov.f32 	%f509, 0f00000000;
	mov.b32 	%r526, 0;
	mov.b16 	%rs12, 0;
	mov.u32 	%r548, %r526;
$L__BB0_55:
	.pragma "nounroll";
	shl.b32 	%r70, %r526, 2;
	sub.s32 	%r71, %r169, %r70;
	add.s32 	%r284, %r548, 3;
	setp.lt.s32 	%p43, %r284, %r169;
	shl.b32 	%r285, %r548, 2;
	mov.u32 	%r286, smem;
	add.s32 	%r72, %r286, %r285;
	add.s32 	%r287, %r548, %r66;
	shl.b32 	%r288, %r287, 2;
	add.s32 	%r73, %r24, %r288;
	@%p43 bra 	$L__BB0_56;
	bra.uni 	$L__BB0_111;
$L__BB0_56:
	ld.shared.v4.f32 	{%f164, %f165, %f166, %f167}, [%r72];
	ld.shared.v4.f32 	{%f168, %f169, %f170, %f171}, [%r73+32];
	mul.f32 	%f172, %f165, %f169;
	fma.rn.f32 	%f173, %f164, %f168, %f172;
	fma.rn.f32 	%f174, %f166, %f170, %f173;
	fma.rn.f32 	%f175, %f167, %f171, %f174;
	add.f32 	%f509, %f509, %f175;
$L__BB0_57:
	add.s32 	%r533, %r548, 4;
	add.s32 	%r311, %r548, 7;
	setp.lt.s32 	%p51, %r311, %r169;
	@%p51 bra 	$L__BB0_69;
	add.s32 	%r312, %r71, -5;
	setp.lt.u32 	%p52, %r312, 7;
	@%p52 bra 	$L__BB0_61;
	sub.s32 	%r314, %r71, %r40;
	add.s32 	%r81, %r314, -4;
	mov.b32 	%r532, 0;
$L__BB0_60:
	.pragma "nounroll";
	shl.b32 	%r315, %r533, 2;
	mov.u32 	%r316, smem;
	add.s32 	%r317, %r316, %r315;
	ld.shared.v4.f32 	{%f177, %f178, %f179, %f180}, [%r317];
	add.s32 	%r318, %r533, %r66;
	shl.b32 	%r319, %r318, 2;
	add.s32 	%r320, %r24, %r319;
	ld.shared.f32 	%f181, [%r320+32];
	fma.rn.f32 	%f182, %f177, %f181, %f509;
	ld.shared.f32 	%f183, [%r320+36];
	fma.rn.f32 	%f184, %f178, %f183, %f182;
	ld.shared.f32 	%f185, [%r320+40];
	fma.rn.f32 	%f186, %f179, %f185, %f184;
	ld.shared.f32 	%f187, [%r320+44];
	fma.rn.f32 	%f188, %f180, %f187, %f186;
	ld.shared.v4.f32 	{%f189, %f190, %f191, %f192}, [%r317+16];
	ld.shared.f32 	%f193, [%r320+48];
	fma.rn.f32 	%f194, %f189, %f193, %f188;
	ld.shared.f32 	%f195, [%r320+52];
	fma.rn.f32 	%f196, %f190, %f195, %f194;
	ld.shared.f32 	%f197, [%r320+56];
	fma.rn.f32 	%f198, %f191, %f197, %f196;
	ld.shared.f32 	%f199, [%r320+60];
	fma.rn.f32 	%f509, %f192, %f199, %f198;
	add.s32 	%r533, %r533, 8;
	add.s32 	%r532, %r532, 8;
	setp.ne.s32 	%p53, %r532, %r81;
	@%p53 bra 	$L__BB0_60;
$L__BB0_61:
	setp.eq.s32 	%p54, %r39, 4;
	@%p54 bra 	$L__BB0_70;
	add.s32 	%r321, %r40, -1;
	setp.lt.u32 	%p55, %r321, 3;
	@%p55 bra 	$L__BB0_64;
	shl.b32 	%r322, %r533, 2;
	mov.u32 	%r323, smem;
	add.s32 	%r324, %r323, %r322;
	ld.shared.f32 	%f201, [%r324];
	add.s32 	%r325, %r533, %r66;
	shl.b32 	%r326, %r325, 2;
	add.s32 	%r327, %r24, %r326;
	ld.shared.f32 	%f202, [%r327+32];
	fma.rn.f32 	%f203, %f201, %f202, %f509;
	ld.shared.f32 	%f204, [%r324+4];
	ld.shared.f32 	%f205, [%r327+36];
	fma.rn.f32 	%f206, %f204, %f205, %f203;
	ld.shared.f32 	%f207, [%r324+8];
	ld.shared.f32 	%f208, [%r327+40];
	fma.rn.f32 	%f209, %f207, %f208, %f206;
	ld.shared.f32 	%f210, [%r324+12];
	ld.shared.f32 	%f211, [%r327+44];
	fma.rn.f32 	%f509, %f210, %f211, %f209;
	add.s32 	%r533, %r533, 4;
$L__BB0_64:
	setp.eq.s32 	%p56, %r37, 0;
	@%p56 bra 	$L__BB0_70;
	setp.eq.s32 	%p57, %r38, 0;
	@%p57 bra 	$L__BB0_67;
	shl.b32 	%r328, %r533, 2;
	mov.u32 	%r329, smem;
	add.s32 	%r330, %r329, %r328;
	ld.shared.f32 	%f213, [%r330];
	add.s32 	%r331, %r533, %r66;
	shl.b32 	%r332, %r331, 2;
	add.s32 	%r333, %r24, %r332;
	ld.shared.f32 	%f214, [%r333+32];
	fma.rn.f32 	%f215, %f213, %f214, %f509;
	ld.shared.f32 	%f216, [%r330+4];
	ld.shared.f32 	%f217, [%r333+36];
	fma.rn.f32 	%f509, %f216, %f217, %f215;
	add.s32 	%r533, %r533, 2;
$L__BB0_67:
	setp.eq.s32 	%p58, %r44, 0;
	@%p58 bra 	$L__BB0_70;
	shl.b32 	%r334, %r533, 2;
	mov.u32 	%r335, smem;
	add.s32 	%r336, %r335, %r334;
	ld.shared.f32 	%f218, [%r336];
	add.s32 	%r337, %r533, %r66;
	shl.b32 	%r338, %r337, 2;
	add.s32 	%r339, %r24, %r338;
	ld.shared.f32 	%f219, [%r339+32];
	fma.rn.f32 	%f509, %f218, %f219, %f509;
	bra.uni 	$L__BB0_70;
$L__BB0_69:
	ld.shared.v4.f32 	{%f220, %f221, %f222, %f223}, [%r72+16];
	ld.shared.v4.f32 	{%f224, %f225, %f226, %f227}, [%r73+48];
	mul.f32 	%f228, %f221, %f225;
	fma.rn.f32 	%f229, %f220, %f224, %f228;
	fma.rn.f32 	%f230, %f222, %f226, %f229;
	fma.rn.f32 	%f231, %f223, %f227, %f230;
	add.f32 	%f509, %f509, %f231;
$L__BB0_70:
	add.s32 	%r538, %r548, 8;
	add.s32 	%r340, %r548, 11;
	setp.lt.s32 	%p59, %r340, %r169;
	@%p59 bra 	$L__BB0_82;
	add.s32 	%r341, %r71, -9;
	setp.lt.u32 	%p60, %r341, 7;
	@%p60 bra 	$L__BB0_74;
	sub.s32 	%r342, %r71, %r39;
	add.s32 	%r92, %r342, -8;
	mov.u32 	%r536, %r538;
$L__BB0_73:
	.pragma "nounroll";
	shl.b32 	%r343, %r536, 2;
	mov.u32 	%r344, smem;
	add.s32 	%r345, %r344, %r343;
	ld.shared.v4.f32 	{%f233, %f234, %f235, %f236}, [%r345];
	add.s32 	%r346, %r536, %r66;
	shl.b32 	%r347, %r346, 2;
	add.s32 	%r348, %r24, %r347;
	ld.shared.f32 	%f237, [%r348+32];
	fma.rn.f32 	%f238, %f233, %f237, %f509;
	ld.shared.f32 	%f239, [%r348+36];
	fma.rn.f32 	%f240, %f234, %f239, %f238;
	ld.shared.f32 	%f241, [%r348+40];
	fma.rn.f32 	%f242, %f235, %f241, %f240;
	ld.shared.f32 	%f243, [%r348+44];
	fma.rn.f32 	%f244, %f236, %f243, %f242;
	ld.shared.v4.f32 	{%f245, %f246, %f247, %f248}, [%r345+16];
	ld.shared.f32 	%f249, [%r348+48];
	fma.rn.f32 	%f250, %f245, %f249, %f244;
	ld.shared.f32 	%f251, [%r348+52];
	fma.rn.f32 	%f252, %f246, %f251, %f250;
	ld.shared.f32 	%f253, [%r348+56];
	fma.rn.f32 	%f254, %f247, %f253, %f252;
	ld.shared.f32 	%f255, [%r348+60];
	fma.rn.f32 	%f509, %f248, %f255, %f254;
	add.s32 	%r538, %r536, 8;
	sub.s32 	%r349, %r536, %r70;
	setp.ne.s32 	%p61, %r349, %r92;
	mov.u32 	%r536, %r538;
	@%p61 bra 	$L__BB0_73;
$L__BB0_74:
	setp.eq.s32 	%p62, %r39, 0;
	@%p62 bra 	$L__BB0_83;
	setp.lt.u32 	%p63, %r43, 3;
	@%p63 bra 	$L__BB0_77;
	shl.b32 	%r350, %r538, 2;
	mov.u32 	%r351, smem;
	add.s32 	%r352, %r351, %r350;
	ld.shared.f32 	%f257, [%r352];
	add.s32 	%r353, %r538, %r66;
	shl.b32 	%r354, %r353, 2;
	add.s32 	%r355, %r24, %r354;
	ld.shared.f32 	%f258, [%r355+32];
	fma.rn.f32 	%f259, %f257, %f258, %f509;
	ld.shared.f32 	%f260, [%r352+4];
	ld.shared.f32 	%f261, [%r355+36];
	fma.rn.f32 	%f262, %f260, %f261, %f259;
	ld.shared.f32 	%f263, [%r352+8];
	ld.shared.f32 	%f264, [%r355+40];
	fma.rn.f32 	%f265, %f263, %f264, %f262;
	ld.shared.f32 	%f266, [%r352+12];
	ld.shared.f32 	%f267, [%r355+44];
	fma.rn.f32 	%f509, %f266, %f267, %f265;
	add.s32 	%r538, %r538, 4;
$L__BB0_77:
	setp.eq.s32 	%p64, %r37, 0;
	@%p64 bra 	$L__BB0_83;
	setp.eq.s32 	%p65, %r38, 0;
	@%p65 bra 	$L__BB0_80;
	shl.b32 	%r356, %r538, 2;
	mov.u32 	%r357, smem;
	add.s32 	%r358, %r357, %r356;
	ld.shared.f32 	%f269, [%r358];
	add.s32 	%r359, %r538, %r66;
	shl.b32 	%r360, %r359, 2;
	add.s32 	%r361, %r24, %r360;
	ld.shared.f32 	%f270, [%r361+32];
	fma.rn.f32 	%f271, %f269, %f270, %f509;
	ld.shared.f32 	%f272, [%r358+4];
	ld.shared.f32 	%f273, [%r361+36];
	fma.rn.f32 	%f509, %f272, %f273, %f271;
	add.s32 	%r538, %r538, 2;
$L__BB0_80:
	setp.eq.s32 	%p66, %r44, 0;
	@%p66 bra 	$L__BB0_83;
	shl.b32 	%r362, %r538, 2;
	mov.u32 	%r363, smem;
	add.s32 	%r364, %r363, %r362;
	ld.shared.f32 	%f274, [%r364];
	add.s32 	%r365, %r538, %r66;
	shl.b32 	%r366, %r365, 2;
	add.s32 	%r367, %r24, %r366;
	ld.shared.f32 	%f275, [%r367+32];
	fma.rn.f32 	%f509, %f274, %f275, %f509;
	bra.uni 	$L__BB0_83;
$L__BB0_82:
	ld.shared.v4.f32 	{%f276, %f277, %f278, %f279}, [%r72+32];
	ld.shared.v4.f32 	{%f280, %f281, %f282, %f283}, [%r73+64];
	mul.f32 	%f284, %f277, %f281;
	fma.rn.f32 	%f285, %f276, %f280, %f284;
	fma.rn.f32 	%f286, %f278, %f282, %f285;
	fma.rn.f32 	%f287, %f279, %f283, %f286;
	add.f32 	%f509, %f509, %f287;
$L__BB0_83:
	add.s32 	%r542, %r548, 12;
	add.s32 	%r368, %r548, 15;
	setp.lt.s32 	%p67, %r368, %r169;
	@%p67 bra 	$L__BB0_95;
	add.s32 	%r369, %r71, -13;
	setp.lt.u32 	%p68, %r369, 7;
	@%p68 bra 	$L__BB0_87;
	sub.s32 	%r370, %r71, %r40;
	add.s32 	%r101, %r370, -12;
	mov.u32 	%r540, %r542;
$L__BB0_86:
	.pragma "nounroll";
	shl.b32 	%r371, %r540, 2;
	mov.u32 	%r372, smem;
	add.s32 	%r373, %r372, %r371;
	ld.shared.v4.f32 	{%f289, %f290, %f291, %f292}, [%r373];
	add.s32 	%r374, %r540, %r66;
	shl.b32 	%r375, %r374, 2;
	add.s32 	%r376, %r24, %r375;
	ld.shared.f32 	%f293, [%r376+32];
	fma.rn.f32 	%f294, %f289, %f293, %f509;
	ld.shared.f32 	%f295, [%r376+36];
	fma.rn.f32 	%f296, %f290, %f295, %f294;
	ld.shared.f32 	%f297, [%r376+40];
	fma.rn.f32 	%f298, %f291, %f297, %f296;
	ld.shared.f32 	%f299, [%r376+44];
	fma.rn.f32 	%f300, %f292, %f299, %f298;
	ld.shared.v4.f32 	{%f301, %f302, %f303, %f304}, [%r373+16];
	ld.shared.f32 	%f305, [%r376+48];
	fma.rn.f32 	%f306, %f301, %f305, %f300;
	ld.shared.f32 	%f307, [%r376+52];
	fma.rn.f32 	%f308, %f302, %f307, %f306;
	ld.shared.f32 	%f309, [%r376+56];
	fma.rn.f32 	%f310, %f303, %f309, %f308;
	ld.shared.f32 	%f311, [%r376+60];
	fma.rn.f32 	%f509, %f304, %f311, %f310;
	add.s32 	%r542, %r540, 8;
	sub.s32 	%r377, %r540, %r70;
	add.s32 	%r378, %r377, -4;
	setp.ne.s32 	%p69, %r378, %r101;
	mov.u32 	%r540, %r542;
	@%p69 bra 	$L__BB0_86;
$L__BB0_87:
	setp.eq.s32 	%p70, %r39, 4;
	@%p70 bra 	$L__BB0_96;
	add.s32 	%r379, %r40, -1;
	setp.lt.u32 	%p71, %r379, 3;
	@%p71 bra 	$L__BB0_90;
	shl.b32 	%r380, %r542, 2;
	mov.u32 	%r381, smem;
	add.s32 	%r382, %r381, %r380;
	ld.shared.f32 	%f313, [%r382];
	add.s32 	%r383, %r542, %r66;
	shl.b32 	%r384, %r383, 2;
	add.s32 	%r385, %r24, %r384;
	ld.shared.f32 	%f314, [%r385+32];
	fma.rn.f32 	%f315, %f313, %f314, %f509;
	ld.shared.f32 	%f316, [%r382+4];
	ld.shared.f32 	%f317, [%r385+36];
	fma.rn.f32 	%f318, %f316, %f317, %f315;
	ld.shared.f32 	%f319, [%r382+8];
	ld.shared.f32 	%f320, [%r385+40];
	fma.rn.f32 	%f321, %f319, %f320, %f318;
	ld.shared.f32 	%f322, [%r382+12];
	ld.shared.f32 	%f323, [%r385+44];
	fma.rn.f32 	%f509, %f322, %f323, %f321;
	add.s32 	%r542, %r542, 4;
$L__BB0_90:
	setp.eq.s32 	%p72, %r37, 0;
	@%p72 bra 	$L__BB0_96;
	setp.eq.s32 	%p73, %r38, 0;
	@%p73 bra 	$L__BB0_93;
	shl.b32 	%r386, %r542, 2;
	mov.u32 	%r387, smem;
	add.s32 	%r388, %r387, %r386;
	ld.shared.f32 	%f325, [%r388];
	add.s32 	%r389, %r542, %r66;
	shl.b32 	%r390, %r389, 2;
	add.s32 	%r391, %r24, %r390;
	ld.shared.f32 	%f326, [%r391+32];
	fma.rn.f32 	%f327, %f325, %f326, %f509;
	ld.shared.f32 	%f328, [%r388+4];
	ld.shared.f32 	%f329, [%r391+36];
	fma.rn.f32 	%f509, %f328, %f329, %f327;
	add.s32 	%r542, %r542, 2;
$L__BB0_93:
	setp.eq.s32 	%p74, %r44, 0;
	@%p74 bra 	$L__BB0_96;
	shl.b32 	%r392, %r542, 2;
	mov.u32 	%r393, smem;
	add.s32 	%r394, %r393, %r392;
	ld.shared.f32 	%f330, [%r394];
	add.s32 	%r395, %r542, %r66;
	shl.b32 	%r396, %r395, 2;
	add.s32 	%r397, %r24, %r396;
	ld.shared.f32 	%f331, [%r397+32];
	fma.rn.f32 	%f509, %f330, %f331, %f509;
	bra.uni 	$L__BB0_96;
$L__BB0_95:
	ld.shared.v4.f32 	{%f332, %f333, %f334, %f335}, [%r72+48];
	ld.shared.v4.f32 	{%f336, %f337, %f338, %f339}, [%r73+80];
	mul.f32 	%f340, %f333, %f337;
	fma.rn.f32 	%f341, %f332, %f336, %f340;
	fma.rn.f32 	%f342, %f334, %f338, %f341;
	fma.rn.f32 	%f343, %f335, %f339, %f342;
	add.f32 	%f509, %f509, %f343;
$L__BB0_96:
	add.s32 	%r548, %r548, 16;
	add.s32 	%r526, %r526, 4;
	xor.b16  	%rs12, %rs12, 4;
	setp.eq.s32 	%p75, %r526, %r42;
	mov.u32 	%r549, %r42;
	@%p75 bra 	$L__BB0_97;
	bra.uni 	$L__BB0_55;
$L__BB0_97:
	setp.eq.s32 	%p76, %r41, 0;
	@%p76 bra 	$L__BB0_124;
	mov.b32 	%r551, 0;
$L__BB0_99:
	.pragma "nounroll";
	shl.b32 	%r399, %r549, 2;
	sub.s32 	%r123, %r169, %r399;
	add.s32 	%r400, %r548, 3;
	setp.lt.s32 	%p77, %r400, %r169;
	@%p77 bra 	$L__BB0_122;
	add.s32 	%r401, %r123, -1;
	setp.lt.u32 	%p78, %r401, 7;
	mov.u32 	%r554, %r548;
	@%p78 bra 	$L__BB0_103;
	and.b32  	%r124, %r123, -8;
	mov.b32 	%r553, 0;
	mov.u32 	%r554, %r548;
$L__BB0_102:
	.pragma "nounroll";
	shl.b32 	%r403, %r554, 2;
	mov.u32 	%r404, smem;
	add.s32 	%r405, %r404, %r403;
	ld.shared.f32 	%f345, [%r405];
	add.s32 	%r406, %r554, %r66;
	shl.b32 	%r407, %r406, 2;
	add.s32 	%r408, %r24, %r407;
	ld.shared.f32 	%f346, [%r408+32];
	fma.rn.f32 	%f347, %f345, %f346, %f509;
	ld.shared.f32 	%f348, [%r405+4];
	ld.shared.f32 	%f349, [%r408+36];
	fma.rn.f32 	%f350, %f348, %f349, %f347;
	ld.shared.f32 	%f351, [%r405+8];
	ld.shared.f32 	%f352, [%r408+40];
	fma.rn.f32 	%f353, %f351, %f352, %f350;
	ld.shared.f32 	%f354, [%r405+12];
	ld.shared.f32 	%f355, [%r408+44];
	fma.rn.f32 	%f356, %f354, %f355, %f353;
	ld.shared.f32 	%f357, [%r405+16];
	ld.shared.f32 	%f358, [%r408+48];
	fma.rn.f32 	%f359, %f357, %f358, %f356;
	ld.shared.f32 	%f360, [%r405+20];
	ld.shared.f32 	%f361, [%r408+52];
	fma.rn.f32 	%f362, %f360, %f361, %f359;
	ld.shared.f32 	%f363, [%r405+24];
	ld.shared.f32 	%f364, [%r408+56];
	fma.rn.f32 	%f365, %f363, %f364, %f362;
	ld.shared.f32 	%f366, [%r405+28];
	ld.shared.f32 	%f367, [%r408+60];
	fma.rn.f32 	%f509, %f366, %f367, %f365;
	add.s32 	%r554, %r554, 8;
	add.s32 	%r553, %r553, 8;
	setp.ne.s32 	%p79, %r553, %r124;
	@%p79 bra 	$L__BB0_102;
$L__BB0_103:
	and.b32  	%r409, %r123, 7;
	setp.eq.s32 	%p80, %r409, 0;
	@%p80 bra 	$L__BB0_123;
	shl.b16 	%rs9, %rs12, 2;
	add.s16 	%rs10, %rs9, %rs1;
	cvt.u32.u16 	%r410, %rs10;
	and.b32  	%r130, %r410, 7;
	add.s32 	%r411, %r130, -1;
	setp.lt.u32 	%p81, %r411, 3;
	@%p81 bra 	$L__BB0_106;
	shl.b32 	%r412, %r554, 2;
	mov.u32 	%r413, smem;
	add.s32 	%r414, %r413, %r412;
	ld.shared.f32 	%f369, [%r414];
	add.s32 	%r415, %r554, %r66;
	shl.b32 	%r416, %r415, 2;
	add.s32 	%r417, %r24, %r416;
	ld.shared.f32 	%f370, [%r417+32];
	fma.rn.f32 	%f371, %f369, %f370, %f509;
	ld.shared.f32 	%f372, [%r414+4];
	ld.shared.f32 	%f373, [%r417+36];
	fma.rn.f32 	%f374, %f372, %f373, %f371;
	ld.shared.f32 	%f375, [%r414+8];
	ld.shared.f32 	%f376, [%r417+40];
	fma.rn.f32 	%f377, %f375, %f376, %f374;
	ld.shared.f32 	%f378, [%r414+12];
	ld.shared.f32 	%f379, [%r417+44];
	fma.rn.f32 	%f509, %f378, %f379, %f377;
	add.s32 	%r554, %r554, 4;
$L__BB0_106:
	and.b32  	%r418, %r130, 3;
	setp.eq.s32 	%p82, %r418, 0;
	@%p82 bra 	$L__BB0_123;
	setp.eq.s32 	%p83, %r38, 0;
	@%p83 bra 	$L__BB0_109;
	shl.b32 	%r419, %r554, 2;
	mov.u32 	%r420, smem;
	add.s32 	%r421, %r420, %r419;
	ld.shared.f32 	%f381, [%r421];
	add.s32 	%r422, %r554, %r66;
	shl.b32 	%r423, %r422, 2;
	add.s32 	%r424, %r24, %r423;
	ld.shared.f32 	%f382, [%r424+32];
	fma.rn.f32 	%f383, %f381, %f382, %f509;
	ld.shared.f32 	%f384, [%r421+4];
	ld.shared.f32 	%f385, [%r424+36];
	fma.rn.f32 	%f509, %f384, %f385, %f383;
	add.s32 	%r554, %r554, 2;
$L__BB0_109:
	setp.eq.s32 	%p84, %r44, 0;
	@%p84 bra 	$L__BB0_123;
	shl.b32 	%r425, %r554, 2;
	mov.u32 	%r426, smem;
	add.s32 	%r427, %r426, %r425;
	ld.shared.f32 	%f386, [%r427];
	add.s32 	%r428, %r554, %r66;
	shl.b32 	%r429, %r428, 2;
	add.s32 	%r430, %r24, %r429;
	ld.shared.f32 	%f387, [%r430+32];
	fma.rn.f32 	%f509, %f386, %f387, %f509;
	bra.uni 	$L__BB0_123;
$L__BB0_111:
	add.s32 	%r289, %r71, -1;
	setp.lt.u32 	%p44, %r289, 7;
	mov.u32 	%r544, %r548;
	@%p44 bra 	$L__BB0_114;
	add.s32 	%r529, %r46, %r70;
	shl.b32 	%r290, %r548, 2;
	mov.u32 	%r291, smem;
	add.s32 	%r528, %r291, %r290;
	mov.u32 	%r544, %r548;
$L__BB0_113:
	.pragma "nounroll";
	ld.shared.v4.f32 	{%f121, %f122, %f123, %f124}, [%r528];
	add.s32 	%r292, %r528, %r67;
	ld.shared.f32 	%f125, [%r292];
	fma.rn.f32 	%f126, %f121, %f125, %f509;
	ld.shared.f32 	%f127, [%r292+4];
	fma.rn.f32 	%f128, %f122, %f127, %f126;
	ld.shared.f32 	%f129, [%r292+8];
	fma.rn.f32 	%f130, %f123, %f129, %f128;
	ld.shared.f32 	%f131, [%r292+12];
	fma.rn.f32 	%f132, %f124, %f131, %f130;
	ld.shared.v4.f32 	{%f133, %f134, %f135, %f136}, [%r528+16];
	ld.shared.f32 	%f137, [%r292+16];
	fma.rn.f32 	%f138, %f133, %f137, %f132;
	ld.shared.f32 	%f139, [%r292+20];
	fma.rn.f32 	%f140, %f134, %f139, %f138;
	ld.shared.f32 	%f141, [%r292+24];
	fma.rn.f32 	%f142, %f135, %f141, %f140;
	ld.shared.f32 	%f143, [%r292+28];
	fma.rn.f32 	%f509, %f136, %f143, %f142;
	add.s32 	%r544, %r544, 8;
	add.s32 	%r529, %r529, 8;
	add.s32 	%r528, %r528, 32;
	setp.eq.s32 	%p45, %r529, 0;
	@%p45 bra 	$L__BB0_114;
	bra.uni 	$L__BB0_113;
$L__BB0_114:
	setp.eq.s32 	%p46, %r39, 0;
	@%p46 bra 	$L__BB0_57;
	setp.lt.u32 	%p47, %r43, 3;
	@%p47 bra 	$L__BB0_117;
	shl.b32 	%r293, %r544, 2;
	mov.u32 	%r294, smem;
	add.s32 	%r295, %r294, %r293;
	ld.shared.f32 	%f145, [%r295];
	add.s32 	%r296, %r544, %r66;
	shl.b32 	%r297, %r296, 2;
	add.s32 	%r298, %r24, %r297;
	ld.shared.f32 	%f146, [%r298+32];
	fma.rn.f32 	%f147, %f145, %f146, %f509;
	ld.shared.f32 	%f148, [%r295+4];
	ld.shared.f32 	%f149, [%r298+36];
	fma.rn.f32 	%f150, %f148, %f149, %f147;
	ld.shared.f32 	%f151, [%r295+8];
	ld.shared.f32 	%f152, [%r298+40];
	fma.rn.f32 	%f153, %f151, %f152, %f150;
	ld.shared.f32 	%f154, [%r295+12];
	ld.shared.f32 	%f155, [%r298+44];
	fma.rn.f32 	%f509, %f154, %f155, %f153;
	add.s32 	%r544, %r544, 4;
$L__BB0_117:
	setp.eq.s32 	%p48, %r37, 0;
	@%p48 bra 	$L__BB0_57;
	setp.eq.s32 	%p49, %r38, 0;
	@%p49 bra 	$L__BB0_120;
	shl.b32 	%r299, %r544, 2;
	mov.u32 	%r300, smem;
	add.s32 	%r301, %r300, %r299;
	ld.shared.f32 	%f157, [%r301];
	add.s32 	%r302, %r544, %r66;
	shl.b32 	%r303, %r302, 2;
	add.s32 	%r304, %r24, %r303;
	ld.shared.f32 	%f158, [%r304+32];
	fma.rn.f32 	%f159, %f157, %f158, %f509;
	ld.shared.f32 	%f160, [%r301+4];
	ld.shared.f32 	%f161, [%r304+36];
	fma.rn.f32 	%f509, %f160, %f161, %f159;
	add.s32 	%r544, %r544, 2;
$L__BB0_120:
	setp.eq.s32 	%p50, %r44, 0;
	@%p50 bra 	$L__BB0_57;
	shl.b32 	%r305, %r544, 2;
	mov.u32 	%r306, smem;
	add.s32 	%r307, %r306, %r305;
	ld.shared.f32 	%f162, [%r307];
	add.s32 	%r308, %r544, %r66;
	shl.b32 	%r309, %r308, 2;
	add.s32 	%r310, %r24, %r309;
	ld.shared.f32 	%f163, [%r310+32];
	fma.rn.f32 	%f509, %f162, %f163, %f509;
	bra.uni 	$L__BB0_57;
$L__BB0_122:
	shl.b32 	%r431, %r548, 2;
	mov.u32 	%r432, smem;
	add.s32 	%r433, %r432, %r431;
	ld.shared.v4.f32 	{%f388, %f389, %f390, %f391}, [%r433];
	add.s32 	%r434, %r548, %r66;
	shl.b32 	%r435, %r434, 2;
	add.s32 	%r436, %r24, %r435;
	ld.shared.v4.f32 	{%f392, %f393, %f394, %f395}, [%r436+32];
	mul.f32 	%f396, %f389, %f393;
	fma.rn.f32 	%f397, %f388, %f392, %f396;
	fma.rn.f32 	%f398, %f390, %f394, %f397;
	fma.rn.f32 	%f399, %f391, %f395, %f398;
	add.f32 	%f509, %f509, %f399;
$L__BB0_123:
	add.s32 	%r548, %r548, 4;
	add.s32 	%r549, %r549, 1;
	add.s16 	%rs12, %rs12, 1;
	add.s32 	%r551, %r551, 1;
	setp.ne.s32 	%p85, %r551, %r41;
	@%p85 bra 	$L__BB0_99;
$L__BB0_124:
	ld.param.f32 	%f495, [_Z26attention_fwd_kernel_ultraILi64ELi128EEvPKfS1_S1_Pfiiiiif_param_9];
	mul.f32 	%f400, %f495, %f509;
	shl.b32 	%r437, %r525, 2;
	add.s32 	%r438, %r33, %r437;
	st.shared.f32 	[%r438+4096], %f400;
	add.s32 	%r525, %r525, %r6;
	setp.lt.s32 	%p86, %r525, %r55;
	@%p86 bra 	$L__BB0_53;
	bra.uni 	$L__BB0_126;
$L__BB0_125:
	ld.param.f32 	%f494, [_Z26attention_fwd_kernel_ultraILi64ELi128EEvPKfS1_S1_Pfiiiiif_param_9];
	shl.b32 	%r277, %r557, 2;
	add.s32 	%r278, %r33, %r277;
	mul.f32 	%f116, %f494, 0f00000000;
	st.shared.f32 	[%r278+4096], %f116;
	add.s32 	%r557, %r557, %r6;
	setp.lt.s32 	%p41, %r557, %r55;
	@%p41 bra 	$L__BB0_125;
$L__BB0_126:
	bar.sync 	0;
	mov.f32 	%f545, 0fFF800000;
	@%p39 bra 	$L__BB0_129;
	mov.f32 	%f545, 0fFF800000;
	mov.u32 	%r558, %r563;
$L__BB0_128:
	shl.b32 	%r439, %r558, 2;
	add.s32 	%r440, %r33, %r439;
	ld.shared.f32 	%f403, [%r440+4096];
	max.f32 	%f545, %f545, %f403;
	add.s32 	%r558, %r558, %r6;
	setp.lt.s32 	%p88, %r558, %r55;
	@%p88 bra 	$L__BB0_128;
$L__BB0_129:
	shr.u32 	%r441, %r563, 3;
	add.s32 	%r442, %r33, %r441;
	add.s32 	%r143, %r442, 4096;
	setp.ne.s32 	%p89, %r35, 0;
	mov.b32 	%r443, %f545;
	shfl.sync.bfly.b32	%r444|%p90, %r443, 16, 31, -1;
	mov.b32 	%f404, %r444;
	max.f32 	%f405, %f545, %f404;
	mov.b32 	%r445, %f405;
	shfl.sync.bfly.b32	%r446|%p91, %r445, 8, 31, -1;
	mov.b32 	%f406, %r446;
	max.f32 	%f407, %f405, %f406;
	mov.b32 	%r447, %f407;
	shfl.sync.bfly.b32	%r448|%p92, %r447, 4, 31, -1;
	mov.b32 	%f408, %r448;
	max.f32 	%f409, %f407, %f408;
	mov.b32 	%r449, %f409;
	shfl.sync.bfly.b32	%r450|%p93, %r449, 2, 31, -1;
	mov.b32 	%f410, %r450;
	max.f32 	%f411, %f409, %f410;
	mov.b32 	%r451, %f411;
	shfl.sync.bfly.b32	%r452|%p94, %r451, 1, 31, -1;
	mov.b32 	%f412, %r452;
	max.f32 	%f547, %f411, %f412;
	@%p89 bra 	$L__BB0_131;
	st.shared.f32 	[%r143+256], %f547;
$L__BB0_131:
	shl.b32 	%r453, %r35, 2;
	add.s32 	%r454, %r33, %r453;
	add.s32 	%r144, %r454, 4096;
	setp.gt.u32 	%p95, %r563, 31;
	bar.sync 	0;
	@%p95 bra 	$L__BB0_135;
	add.s32 	%r455, %r6, 31;
	shr.u32 	%r456, %r455, 5;
	setp.ge.u32 	%p96, %r563, %r456;
	mov.f32 	%f546, 0fFF800000;
	@%p96 bra 	$L__BB0_134;
	ld.shared.f32 	%f546, [%r144+256];
$L__BB0_134:
	mov.b32 	%r457, %f546;
	shfl.sync.bfly.b32	%r458|%p97, %r457, 16, 31, -1;
	mov.b32 	%f414, %r458;
	max.f32 	%f415, %f546, %f414;
	mov.b32 	%r459, %f415;
	shfl.sync.bfly.b32	%r460|%p98, %r459, 8, 31, -1;
	mov.b32 	%f416, %r460;
	max.f32 	%f417, %f415, %f416;
	mov.b32 	%r461, %f417;
	shfl.sync.bfly.b32	%r462|%p99, %r461, 4, 31, -1;
	mov.b32 	%f418, %r462;
	max.f32 	%f419, %f417, %f418;
	mov.b32 	%r463, %f419;
	shfl.sync.bfly.b32	%r464|%p100, %r463, 2, 31, -1;
	mov.b32 	%f420, %r464;
	max.f32 	%f421, %f419, %f420;
	mov.b32 	%r465, %f421;
	shfl.sync.bfly.b32	%r466|%p101, %r465, 1, 31, -1;
	mov.b32 	%f422, %r466;
	max.f32 	%f547, %f421, %f422;
$L__BB0_135:
	bar.sync 	0;
	max.f32 	%f82, %f498, %f547;
	sub.f32 	%f424, %f498, %f82;
	fma.rn.f32 	%f425, %f424, 0f3BBB989D, 0f3F000000;
	cvt.sat.f32.f32 	%f426, %f425;
	mov.f32 	%f427, 0f4B400001;
	mov.f32 	%f428, 0f437C0000;
	fma.rm.f32 	%f429, %f426, %f428, %f427;
	add.f32 	%f430, %f429, 0fCB40007F;
	neg.f32 	%f431, %f430;
	fma.rn.f32 	%f432, %f424, 0f3FB8AA3B, %f431;
	fma.rn.f32 	%f433, %f424, 0f32A57060, %f432;
	mov.b32 	%r467, %f429;
	shl.b32 	%r468, %r467, 23;
	mov.b32 	%f434, %r468;
	ex2.approx.ftz.f32 	%f435, %f433;
	mul.f32 	%f83, %f435, %f434;
	mov.f32 	%f549, 0f00000000;
	@%p39 bra 	$L__BB0_138;
	mov.f32 	%f549, 0f00000000;
	mov.u32 	%r559, %r563;
$L__BB0_137:
	shl.b32 	%r469, %r559, 2;
	add.s32 	%r470, %r33, %r469;
	ld.shared.f32 	%f437, [%r470+4096];
	sub.f32 	%f438, %f437, %f82;
	fma.rn.f32 	%f439, %f438, 0f3BBB989D, 0f3F000000;
	cvt.sat.f32.f32 	%f440, %f439;
	mov.f32 	%f441, 0f4B400001;
	mov.f32 	%f442, 0f437C0000;
	fma.rm.f32 	%f443, %f440, %f442, %f441;
	add.f32 	%f444, %f443, 0fCB40007F;
	neg.f32 	%f445, %f444;
	fma.rn.f32 	%f446, %f438, 0f3FB8AA3B, %f445;
	fma.rn.f32 	%f447, %f438, 0f32A57060, %f446;
	mov.b32 	%r471, %f443;
	shl.b32 	%r472, %r471, 23;
	mov.b32 	%f448, %r472;
	ex2.approx.ftz.f32 	%f449, %f447;
	mul.f32 	%f450, %f449, %f448;
	st.shared.f32 	[%r470+4096], %f450;
	add.f32 	%f549, %f549, %f450;
	add.s32 	%r559, %r559, %r6;
	setp.lt.s32 	%p103, %r559, %r55;
	@%p103 bra 	$L__BB0_137;
$L__BB0_138:
	mov.b32 	%r473, %f549;
	shfl.sync.bfly.b32	%r474|%p105, %r473, 16, 31, -1;
	mov.b32 	%f451, %r474;
	add.f32 	%f452, %f549, %f451;
	mov.b32 	%r475, %f452;
	shfl.sync.bfly.b32	%r476|%p106, %r475, 8, 31, -1;
	mov.b32 	%f453, %r476;
	add.f32 	%f454, %f452, %f453;
	mov.b32 	%r477, %f454;
	shfl.sync.bfly.b32	%r478|%p107, %r477, 4, 31, -1;
	mov.b32 	%f455, %r478;
	add.f32 	%f456, %f454, %f455;
	mov.b32 	%r479, %f456;
	shfl.sync.bfly.b32	%r480|%p108, %r479, 2, 31, -1;
	mov.b32 	%f457, %r480;
	add.f32 	%f458, %f456, %f457;
	mov.b32 	%r481, %f458;
	shfl.sync.bfly.b32	%r482|%p109, %r481, 1, 31, -1;
	mov.b32 	%f459, %r482;
	add.f32 	%f551, %f458, %f459;
	@%p89 bra 	$L__BB0_140;
	st.shared.f32 	[%r143+256], %f551;
$L__BB0_140:
	setp.gt.u32 	%p110, %r563, 31;
	bar.sync 	0;
	@%p110 bra 	$L__BB0_144;
	add.s32 	%r483, %r6, 31;
	shr.u32 	%r484, %r483, 5;
	setp.ge.u32 	%p111, %r563, %r484;
	mov.f32 	%f550, 0f00000000;
	@%p111 bra 	$L__BB0_143;
	ld.shared.f32 	%f550, [%r144+256];
$L__BB0_143:
	mov.b32 	%r485, %f550;
	shfl.sync.bfly.b32	%r486|%p112, %r485, 16, 31, -1;
	mov.b32 	%f461, %r486;
	add.f32 	%f462, %f550, %f461;
	mov.b32 	%r487, %f462;
	shfl.sync.bfly.b32	%r488|%p113, %r487, 8, 31, -1;
	mov.b32 	%f463, %r488;
	add.f32 	%f464, %f462, %f463;
	mov.b32 	%r489, %f464;
	shfl.sync.bfly.b32	%r490|%p114, %r489, 4, 31, -1;
	mov.b32 	%f465, %r490;
	add.f32 	%f466, %f464, %f465;
	mov.b32 	%r491, %f466;
	shfl.sync.bfly.b32	%r492|%p115, %r491, 2, 31, -1;
	mov.b32 	%f467, %r492;
	add.f32 	%f468, %f466, %f467;
	mov.b32 	%r493, %f468;
	shfl.sync.bfly.b32	%r494|%p116, %r493, 1, 31, -1;
	mov.b32 	%f469, %r494;
	add.f32 	%f551, %f468, %f469;
$L__BB0_144:
	setp.lt.s32 	%p117, %r7, 1;
	bar.sync 	0;
	fma.rn.f32 	%f497, %f497, %f83, %f551;
	@%p117 bra 	$L__BB0_157;
	shl.b32 	%r496, %r521, 6;
	sub.s32 	%r497, %r54, %r496;
	shl.b32 	%r147, %r523, 6;
	and.b32  	%r148, %r54, 3;
	sub.s32 	%r149, %r497, %r148;
	add.s32 	%r150, %r497, -1;
	mov.b32 	%r560, 0;
$L__BB0_146:
	mad.lo.s32 	%r152, %r560, %r6, %r563;
	setp.ge.s32 	%p118, %r152, %r169;
	@%p118 bra 	$L__BB0_156;
	setp.lt.s32 	%p119, %r55, 1;
	mul.wide.u32 	%rd47, %r560, 4;
	add.s64 	%rd6, %rd51, %rd47;
	ld.local.f32 	%f93, [%rd6];
	mov.f32 	%f555, 0f00000000;
	@%p119 bra 	$L__BB0_155;
	setp.lt.u32 	%p120, %r150, 3;
	mov.f32 	%f555, 0f00000000;
	mov.b32 	%r562, 0;
	@%p120 bra 	$L__BB0_151;
	mov.f32 	%f555, 0f00000000;
	mov.b32 	%r561, 0;
$L__BB0_150:
	.pragma "nounroll";
	shl.b32 	%r500, %r561, 2;
	add.s32 	%r501, %r33, %r500;
	ld.shared.f32 	%f474, [%r501+4096];
	add.s32 	%r502, %r561, %r147;
	mad.lo.s32 	%r503, %r502, %r34, %r152;
	shl.b32 	%r504, %r503, 2;
	add.s32 	%r505, %r25, %r504;
	ld.shared.f32 	%f475, [%r505+4096];
	fma.rn.f32 	%f476, %f474, %f475, %f555;
	ld.shared.f32 	%f477, [%r501+4100];
	add.s32 	%r506, %r505, %r47;
	ld.shared.f32 	%f478, [%r506+4096];
	fma.rn.f32 	%f479, %f477, %f478, %f476;
	ld.shared.f32 	%f480, [%r501+4104];
	add.s32 	%r507, %r506, %r47;
	ld.shared.f32 	%f481, [%r507+4096];
	fma.rn.f32 	%f482, %f480, %f481, %f479;
	ld.shared.f32 	%f483, [%r501+4108];
	add.s32 	%r508, %r507, %r47;
	ld.shared.f32 	%f484, [%r508+4096];
	fma.rn.f32 	%f555, %f483, %f484, %f482;
	add.s32 	%r561, %r561, 4;
	setp.ne.s32 	%p121, %r561, %r149;
	mov.u32 	%r562, %r149;
	@%p121 bra 	$L__BB0_150;
$L__BB0_151:
	setp.eq.s32 	%p122, %r148, 0;
	@%p122 bra 	$L__BB0_155;
	setp.eq.s32 	%p123, %r148, 1;
	shl.b32 	%r509, %r562, 2;
	add.s32 	%r156, %r33, %r509;
	ld.shared.f32 	%f485, [%r156+4096];
	add.s32 	%r510, %r562, %r147;
	mad.lo.s32 	%r511, %r510, %r34, %r152;
	shl.b32 	%r512, %r511, 2;
	add.s32 	%r157, %r25, %r512;
	ld.shared.f32 	%f486, [%r157+4096];
	fma.rn.f32 	%f555, %f485, %f486, %f555;
	@%p123 bra 	$L__BB0_155;
	setp.eq.s32 	%p124, %r148, 2;
	ld.shared.f32 	%f487, [%r156+4100];
	add.s32 	%r158, %r157, %r47;
	ld.shared.f32 	%f488, [%r158+4096];
	fma.rn.f32 	%f555, %f487, %f488, %f555;
	@%p124 bra 	$L__BB0_155;
	ld.shared.f32 	%f489, [%r156+4104];
	add.s32 	%r513, %r158, %r47;
	ld.shared.f32 	%f490, [%r513+4096];
	fma.rn.f32 	%f555, %f489, %f490, %f555;
$L__BB0_155:
	fma.rn.f32 	%f491, %f83, %f93, %f555;
	st.local.f32 	[%rd6], %f491;
$L__BB0_156:
	add.s32 	%r159, %r560, 1;
	setp.ne.s32 	%p125, %r560, %r45;
	mov.u32 	%r560, %r159;
	@%p125 bra 	$L__BB0_146;
$L__BB0_157:
	setp.lt.s32 	%p126, %r53, %r168;
	bar.sync 	0;
	add.s32 	%r521, %r521, 1;
	mov.u32 	%r522, %r53;
	mov.u32 	%r523, %r56;
	mov.f32 	%f498, %f82;
	@%p126 bra 	$L__BB0_36;
	bra.uni 	$L__BB0_41;

}


// ===== COMPILED SASS (sm_100) =====

	.target	sm_100

	.elftype	@"ET_EXEC"


//--------------------- .note.nv.tkinfo           --------------------------
	.section	.note.nv.tkinfo,"",@"SHT_NOTE"
	.sectionflags	@"SHF_NOTE_NV_TKINFO"
	.tkinfo
        /*0018*/ 	.word	0x00000002
        /*0030*/ 	.string	""
        /*0030*/ 	.string	"ptxas"
        /*0030*/ 	.string	"Cuda compilation tools, release 13.0, V13.0.88"
        /*0030*/ 	.string	"Build cuda_13.0.r13.0/compiler.36424714_0"
        /*0030*/ 	.string	"-arch sm_100 -m 64 "



//--------------------- .note.nv.cuinfo           --------------------------
	.section	.note.nv.cuinfo,"",@"SHT_NOTE"
	.sectionflags	@"SHF_NOTE_NV_CUINFO"
        /*0018*/ 	.short	0x0002
        /*001a*/ 	.short	0x0064
        /*001c*/ 	.short	0x0082
	.zero		2


//--------------------- .nv.info                  --------------------------
	.section	.nv.info,"",@"SHT_CUDA_INFO"
	.align	4


	//----- nvinfo : EIATTR_REGCOUNT
	.align		4
        /*0000*/ 	.byte	0x04, 0x2f
        /*0002*/ 	.short	(.L_1 - .L_0)
	.align		4
.L_0:
        /*0004*/ 	.word	index@(_Z26attention_fwd_kernel_ultraILi64ELi128EEvPKfS1_S1_Pfiiiiif)
        /*0008*/ 	.word	0x00000030


	//----- nvinfo : EIATTR_FRAME_SIZE
	.align		4
.L_1:
        /*000c*/ 	.byte	0x04, 0x11
        /*000e*/ 	.short	(.L_3 - .L_2)
	.align		4
.L_2:
        /*0010*/ 	.word	index@($__internal_0_$__cuda_sm3x_div_rn_noftz_f32_slowpath)
        /*0014*/ 	.word	0x00000040


	//----- nvinfo : EIATTR_FRAME_SIZE
	.align		4
.L_3:
        /*0018*/ 	.byte	0x04, 0x11
        /*001a*/ 	.short	(.L_5 - .L_4)
	.align		4
.L_4:
        /*001c*/ 	.word	index@(_Z26attention_fwd_kernel_ultraILi64ELi128EEvPKfS1_S1_Pfiiiiif)
        /*0020*/ 	.word	0x00000040


	//----- nvinfo : EIATTR_MIN_STACK_SIZE
	.align		4
.L_5:
        /*0024*/ 	.byte	0x04, 0x12
        /*0026*/ 	.short	(.L_7 - .L_6)
	.align		4
.L_6:
        /*0028*/ 	.word	index@(_Z26attention_fwd_kernel_ultraILi64ELi128EEvPKfS1_S1_Pfiiiiif)
        /*002c*/ 	.word	0x00000040
.L_7:


//--------------------- .nv.compat                --------------------------
	.section	.nv.compat,"",@"SHT_CUDA_COMPAT_INFO"
	.align	4
        /*0000*/ 	.byte	0x02, 0x09, 0x00, 0x00, 0x02, 0x02, 0x01, 0x00, 0x02, 0x05, 0x05, 0x00, 0x03, 0x07, 0x01, 0x01
        /*0010*/ 	.byte	0x02, 0x03, 0x00, 0x00, 0x02, 0x06, 0x01, 0x00, 0x04, 0x0b, 0x08, 0x00, 0x01, 0x00, 0x00, 0x00
        /*0020*/ 	.byte	0x00, 0x00, 0x00, 0x00


//--------------------- .nv.info._Z26attention_fwd_kernel_ultraILi64ELi128EEvPKfS1_S1_Pfiiiiif --------------------------
	.section	.nv.info._Z26attention_fwd_kernel_ultraILi64ELi128EEvPKfS1_S1_Pfiiiiif,"",@"SHT_CUDA_INFO"
	.sectionflags	@""
	.align	4


	//----- nvinfo : EIATTR_CUDA_API_VERSION
	.align		4
        /*0000*/ 	.byte	0x04, 0x37
        /*0002*/ 	.short	(.L_9 - .L_8)
.L_8:
        /*0004*/ 	.word	0x00000082


	//----- nvinfo : EIATTR_KPARAM_INFO
	.align		4
.L_9:
        /*0008*/ 	.byte	0x04, 0x17
        /*000a*/ 	.short	(.L_11 - .L_10)
.L_10:
        /*000c*/ 	.word	0x00000000
        /*0010*/ 	.short	0x0009
        /*0012*/ 	.short	0x0034
        /*0014*/ 	.byte	0x00, 0xf0, 0x11, 0x00


	//----- nvinfo : EIATTR_KPARAM_INFO
	.align		4
.L_11:
        /*0018*/ 	.byte	0x04, 0x17
        /*001a*/ 	.short	(.L_13 - .L_12)
.L_12:
        /*001c*/ 	.word	0x00000000
        /*0020*/ 	.short	0x0008
        /*0022*/ 	.short	0x0030
        /*0024*/ 	.byte	0x00, 0xf0, 0x11, 0x00


	//----- nvinfo : EIATTR_KPARAM_INFO
	.align		4
.L_13:
        /*0028*/ 	.byte	0x04, 0x17
        /*002a*/ 	.short	(.L_15 - .L_14)
.L_14:
        /*002c*/ 	.word	0x00000000
        /*0030*/ 	.short	0x0007
        /*0032*/ 	.short	0x002c
        /*0034*/ 	.byte	0x00, 0xf0, 0x11, 0x00


	//----- nvinfo : EIATTR_KPARAM_INFO
	.align		4
.L_15:
        /*0038*/ 	.byte	0x04, 0x17
        /*003a*/ 	.short	(.L_17 - .L_16)
.L_16:
        /*003c*/ 	.word	0x00000000
        /*0040*/ 	.short	0x0006
        /*0042*/ 	.short	0x0028
        /*0044*/ 	.byte	0x00, 0xf0, 0x11, 0x00


	//----- nvinfo : EIATTR_KPARAM_INFO
	.align		4
.L_17:
        /*0048*/ 	.byte	0x04, 0x17
        /*004a*/ 	.short	(.L_19 - .L_18)
.L_18:
        /*004c*/ 	.word	0x00000000
        /*0050*/ 	.short	0x0005
        /*0052*/ 	.short	0x0024
        /*0054*/ 	.byte	0x00, 0xf0, 0x11, 0x00


	//----- nvinfo : EIATTR_KPARAM_INFO
	.align		4
.L_19:
        /*0058*/ 	.byte	0x04, 0x17
        /*005a*/ 	.short	(.L_21 - .L_20)
.L_20:
        /*005c*/ 	.word	0x00000000
        /*0060*/ 	.short	0x0004
        /*0062*/ 	.short	0x0020
        /*0064*/ 	.byte	0x00, 0xf0, 0x11, 0x00


	//----- nvinfo : EIATTR_KPARAM_INFO
	.align		4
.L_21:
        /*0068*/ 	.byte	0x04, 0x17
        /*006a*/ 	.short	(.L_23 - .L_22)
.L_22:
        /*006c*/ 	.word	0x00000000
        /*0070*/ 	.short	0x0003
        /*0072*/ 	.short	0x0018
        /*0074*/ 	.byte	0x00, 0xf5, 0x21, 0x00


	//----- nvinfo : EIATTR_KPARAM_INFO
	.align		4
.L_23:
        /*0078*/ 	.byte	0x04, 0x17
        /*007a*/ 	.short	(.L_25 - .L_24)
.L_24:
        /*007c*/ 	.word	0x00000000
        /*0080*/ 	.short	0x0002
        /*0082*/ 	.short	0x0010
        /*0084*/ 	.byte	0x00, 0xf5, 0x21, 0x00


	//----- nvinfo : EIATTR_KPARAM_INFO
	.align		4
.L_25:
        /*0088*/ 	.byte	0x04, 0x17
        /*008a*/ 	.short	(.L_27 - .L_26)
.L_26:
        /*008c*/ 	.word	0x00000000
        /*0090*/ 	.short	0x0001
        /*0092*/ 	.short	0x0008
        /*0094*/ 	.byte	0x00, 0xf5, 0x21, 0x00


	//----- nvinfo : EIATTR_KPARAM_INFO
	.align		4
.L_27:
        /*0098*/ 	.byte	0x04, 0x17
        /*009a*/ 	.short	(.L_29 - .L_28)
.L_28:
        /*009c*/ 	.word	0x00000000
        /*00a0*/ 	.short	0x0000
        /*00a2*/ 	.short	0x0000
        /*00a4*/ 	.byte	0x00, 0xf5, 0x21, 0x00


	//----- nvinfo : EIATTR_SPARSE_MMA_MASK
	.align		4
.L_29:
        /*00a8*/ 	.byte	0x03, 0x50
        /*00aa*/ 	.short	0x0000


	//----- nvinfo : EIATTR_MAXREG_COUNT
	.align		4
        /*00ac*/ 	.byte	0x03, 0x1b
        /*00ae*/ 	.short	0x00ff


	//----- nvinfo : EIATTR_NUM_BARRIERS
	.align		4
        /*00b0*/ 	.byte	0x02, 0x4c
        /*00b2*/ 	.byte	0x01
	.zero		1


	//----- nvinfo : EIATTR_MERCURY_ISA_VERSION
	.align		4
        /*00b4*/ 	.byte	0x03, 0x5f
        /*00b6*/ 	.short	0x0101


	//----- nvinfo : EIATTR_COOP_GROUP_MASK_REGIDS
	.align		4
        /*00b8*/ 	.byte	0x04, 0x29
        /*00ba*/ 	.short	(.L_31 - .L_30)


	//   ....[0]....
.L_30:
        /*00bc*/ 	.word	0xffffffff


	//   ....[1]....
        /*00c0*/ 	.word	0xffffffff


	//   ....[2]....
        /*00c4*/ 	.word	0xffffffff


	//   ....[3]....
        /*00c8*/ 	.word	0xffffffff


	//   ....[4]....
        /*00cc*/ 	.word	0xffffffff


	//   ....[5]....
        /*00d0*/ 	.word	0xffffffff


	//   ....[6]....
        /*00d4*/ 	.word	0xffffffff


	//   ....[7]....
        /*00d8*/ 	.word	0xffffffff


	//   ....[8]....
        /*00dc*/ 	.word	0xffffffff


	//   ....[9]....
        /*00e0*/ 	.word	0xffffffff


	//   ....[10]....
        /*00e4*/ 	.word	0xffffffff


	//   ....[11]....
        /*00e8*/ 	.word	0xffffffff


	//   ....[12]....
        /*00ec*/ 	.word	0xffffffff


	//   ....[13]....
        /*00f0*/ 	.word	0xffffffff


	//   ....[14]....
        /*00f4*/ 	.word	0xffffffff


	//   ....[15]....
        /*00f8*/ 	.word	0xffffffff


	//   ....[16]....
        /*00fc*/ 	.word	0xffffffff


	//   ....[17]....
        /*0100*/ 	.word	0xffffffff


	//   ....[18]....
        /*0104*/ 	.word	0xffffffff


	//   ....[19]....
        /*0108*/ 	.word	0xffffffff


	//   ....[20]....
        /*010c*/ 	.word	0x05000010


	//   ....[21]....
        /*0110*/ 	.word	0x05000010


	//   ....[22]....
        /*0114*/ 	.word	0x05000010


	//   ....[23]....
        /*0118*/ 	.word	0x05000010


	//   ....[24]....
        /*011c*/ 	.word	0x05000010


	//   ....[25]....
        /*0120*/ 	.word	0x05000010


	//   ....[26]....
        /*0124*/ 	.word	0x05000010


	//   ....[27]....
        /*0128*/ 	.word	0x05000010


	//   ....[28]....
        /*012c*/ 	.word	0x05000010


	//   ....[29]....
        /*0130*/ 	.word	0x05000010


	//----- nvinfo : EIATTR_COOP_GROUP_INSTR_OFFSETS
	.align		4
.L_31:
        /*0134*/ 	.byte	0x04, 0x28
        /*0136*/ 	.short	(.L_33 - .L_32)


	//   ....[0]....
.L_32:
        /*0138*/ 	.word	0x000038e0


	//   ....[1]....
        /*013c*/ 	.word	0x00003930


	//   ....[2]....
        /*0140*/ 	.word	0x00003950


	//   ....[3]....
        /*0144*/ 	.word	0x00003970


	//   ....[4]....
        /*0148*/ 	.word	0x000039a0


	//   ....[5]....
        /*014c*/ 	.word	0x00003a60


	//   ....[6]....
        /*0150*/ 	.word	0x00003a80


	//   ....[7]....
        /*0154*/ 	.word	0x00003aa0


	//   ....[8]....
        /*0158*/ 	.word	0x00003ac0


	//   ....[9]....
        /*015c*/ 	.word	0x00003ae0


	//   ....[10]....
        /*0160*/ 	.word	0x00003cb0


	//   ....[11]....
        /*0164*/ 	.word	0x00003ce0


	//   ....[12]....
        /*0168*/ 	.word	0x00003d00


	//   ....[13]....
        /*016c*/ 	.word	0x00003d20


	//   ....[14]....
        /*0170*/ 	.word	0x00003d60


	//   ....[15]....
        /*0174*/ 	.word	0x00003e90


	//   ....[16]....
        /*0178*/ 	.word	0x00003eb0


	//   ....[17]....
        /*017c*/ 	.word	0x00003ed0


	//   ....[18]....
        /*0180*/ 	.word	0x00003ef0


	//   ....[19]....
        /*0184*/ 	.word	0x00003f10


	//   ....[20]....
        /*0188*/ 	.word	0x00004750


	//   ....[21]....
        /*018c*/ 	.word	0x000047c0


	//   ....[22]....
        /*0190*/ 	.word	0x00004830


	//   ....[23]....
        /*0194*/ 	.word	0x000048a0


	//   ....[24]....
        /*0198*/ 	.word	0x00004910


	//   ....[25]....
        /*019c*/ 	.word	0x00004990


	//   ....[26]....
        /*01a0*/ 	.word	0x00004a00


	//   ....[27]....
        /*01a4*/ 	.word	0x00004a70


	//   ....[28]....
        /*01a8*/ 	.word	0x00004ae0


	//   ....[29]....
        /*01ac*/ 	.word	0x00004b50


	//----- nvinfo : EIATTR_VRC_CTA_INIT_COUNT
	.align		4
.L_33:
        /*01b0*/ 	.byte	0x02, 0x4a
	.zero		1
	.zero		1


	//----- nvinfo : EIATTR_EXIT_INSTR_OFFSETS
	.align		4
        /*01b4*/ 	.byte	0x04, 0x1c
        /*01b6*/ 	.short	(.L_35 - .L_34)


	//   ....[0]....
.L_34:
        /*01b8*/ 	.word	0x00000070


	//   ....[1]....
        /*01bc*/ 	.word	0x000044c0


	//   ....[2]....
        /*01c0*/ 	.word	0x000046f0


	//----- nvinfo : EIATTR_MAX_THREADS
	.align		4
.L_35:
        /*01c4*/ 	.byte	0x04, 0x05
        /*01c6*/ 	.short	(.L_37 - .L_36)
.L_36:
        /*01c8*/ 	.word	0x00000100
        /*01cc*/ 	.word	0x00000001
        /*01d0*/ 	.word	0x00000001


	//----- nvinfo : EIATTR_CRS_STACK_SIZE
	.align		4
.L_37:
        /*01d4*/ 	.byte	0x04, 0x1e
        /*01d6*/ 	.short	(.L_39 - .L_38)
.L_38:
        /*01d8*/ 	.word	0x00000000


	//----- nvinfo : EIATTR_CBANK_PARAM_SIZE
	.align		4
.L_39:
        /*01dc*/ 	.byte	0x03, 0x19
        /*01de*/ 	.short	0x0038


	//----- nvinfo : EIATTR_PARAM_CBANK
	.align		4
        /*01e0*/ 	.byte	0x04, 0x0a
        /*01e2*/ 	.short	(.L_41 - .L_40)
	.align		4
.L_40:
        /*01e4*/ 	.word	index@(.nv.constant0._Z26attention_fwd_kernel_ultraILi64ELi128EEvPKfS1_S1_Pfiiiiif)
        /*01e8*/ 	.short	0x0380
        /*01ea*/ 	.short	0x0038


	//----- nvinfo : EIATTR_SW_WAR
	.align		4
.L_41:
        /*01ec*/ 	.byte	0x04, 0x36
        /*01ee*/ 	.short	(.L_43 - .L_42)
.L_42:
        /*01f0*/ 	.word	0x00000008
.L_43:


//--------------------- .nv.callgraph             --------------------------
	.section	.nv.callgraph,"",@"SHT_CUDA_CALLGRAPH"
	.align	4
	.sectionentsize	8
	.align		4
        /*0000*/ 	.word	0x00000000
	.align		4
        /*0004*/ 	.word	0xffffffff
	.align		4
        /*0008*/ 	.word	0x00000000
	.align		4
        /*000c*/ 	.word	0xfffffffe
	.align		4
        /*0010*/ 	.word	0x00000000
	.align		4
        /*0014*/ 	.word	0xfffffffd
	.align		4
        /*0018*/ 	.word	0x00000000
	.align		4
        /*001c*/ 	.word	0xfffffffc


//--------------------- .text._Z26attention_fwd_kernel_ultraILi64ELi128EEvPKfS1_S1_Pfiiiiif --------------------------
	.section	.text._Z26attention_fwd_kernel_ultraILi64ELi128EEvPKfS1_S1_Pfiiiiif,"ax",@progbits
	.align	128
        .global         _Z26attention_fwd_kernel_ultraILi64ELi128EEvPKfS1_S1_Pfiiiiif
        .type           _Z26attention_fwd_kernel_ultraILi64ELi128EEvPKfS1_S1_Pfiiiiif,@function
        .size           _Z26attention_fwd_kernel_ultraILi64ELi128EEvPKfS1_S1_Pfiiiiif,(.L_x_131 - _Z26attention_fwd_kernel_ultraILi64ELi128EEvPKfS1_S1_Pfiiiiif)
        .other          _Z26attention_fwd_kernel_ultraILi64ELi128EEvPKfS1_S1_Pfiiiiif,@"STO_CUDA_ENTRY STV_DEFAULT"
_Z26attention_fwd_kernel_ultraILi64ELi128EEvPKfS1_S1_Pfiiiiif:
.text._Z26attention_fwd_kernel_ultraILi64ELi128EEvPKfS1_S1_Pfiiiiif:
[----:B------:R-:W1:Y:S08]  /*0000*/  LDC R1, c[0x0][0x37c] ;  /* 0x0000df00ff017b82 */ /* 0x000e700000000800 */
[----:B------:R-:W2:Y:S01]  /*0010*/  S2UR UR11, SR_CTAID.X ;  /* 0x00000000000b79c3 */ /* 0x000ea20000002500 */
[----:B------:R-:W2:Y:S01]  /*0020*/  LDCU UR7, c[0x0][0x3a8] ;  /* 0x00007500ff0777ac */ /* 0x000ea20008000800 */
[----:B-1----:R-:W-:-:S05]  /*0030*/  VIADD R1, R1, 0xffffffc0 ;  /* 0xffffffc001017836 */ /* 0x002fca0000000000 */
[----:B------:R-:W-:Y:S01]  /*0040*/  R2UR UR10, R1 ;  /* 0x00000000010a72ca */ /* 0x000fe200000e0000 */
[----:B--2---:R-:W-:-:S06]  /*0050*/  UISETP.GE.AND UP0, UPT, UR11, UR7, UPT ;  /* 0x000000070b00728c */ /* 0x004fcc000bf06270 */
[----:B------:R-:W-:-:S13]  /*0060*/  PLOP3.LUT P0, PT, PT, PT, UP0, 0x80, 0x8 ;  /* 0x000000000008781c */ /* 0x000fda0003f0f008 */
[----:B------:R-:W-:Y:S05]  /*0070*/  @P0 EXIT ;  /* 0x000000000000094d */ /* 0x000fea0003800000 */
[----:B------:R-:W1:Y:S01]  /*0080*/  LDCU UR17, c[0x0][0x360] ;  /* 0x00006c00ff1177ac */ /* 0x000e620008000800 */
[----:B------:R-:W2:Y:S01]  /*0090*/  S2R R31, SR_TID.X ;  /* 0x00000000001f7919 */ /* 0x000ea20000002100 */
[----:B------:R-:W3:Y:S01]  /*00a0*/  LDCU UR4, c[0x0][0x3b0] ;  /* 0x00007600ff0477ac */ /* 0x000ee20008000800 */
[----:B------:R-:W-:Y:S01]  /*00b0*/  STL.128 [UR10], RZ ;  /* 0x000000ffff007987 */ /* 0x000fe20008100c0a */
[----:B------:R-:W4:Y:S03]  /*00c0*/  LDCU.64 UR18, c[0x0][0x358] ;  /* 0x00006b00ff1277ac */ /* 0x000f260008000a00 */
[----:B------:R-:W-:Y:S04]  /*00d0*/  STL.128 [UR10+0x10], RZ ;  /* 0x000010ffff007987 */ /* 0x000fe80008100c0a */
[----:B------:R-:W-:Y:S04]  /*00e0*/  STL.128 [UR10+0x20], RZ ;  /* 0x000020ffff007987 */ /* 0x000fe80008100c0a */
[----:B------:R-:W-:Y:S01]  /*00f0*/  STL.128 [UR10+0x30], RZ ;  /* 0x000030ffff007987 */ /* 0x000fe20008100c0a */
[----:B-1----:R-:W1:Y:S01]  /*0100*/  I2F.U32.RP R0, UR17 ;  /* 0x0000001100007d06 */ /* 0x002e620008209000 */
[----:B------:R-:W-:Y:S01]  /*0110*/  UISETP.NE.U32.AND UP2, UPT, UR17, URZ, UPT ;  /* 0x000000ff1100728c */ /* 0x000fe2000bf45070 */
[----:B---3--:R-:W-:Y:S01]  /*0120*/  MOV R4, UR4 ;  /* 0x0000000400047c02 */ /* 0x008fe20008000f00 */
[----:B------:R-:W-:-:S03]  /*0130*/  UMOV UR4, URZ ;  /* 0x000000ff00047c82 */ /* 0x000fc60008000000 */
[----:B------:R-:W-:Y:S02]  /*0140*/  R2UR UR6, R4 ;  /* 0x00000000040672ca */ /* 0x000fe400000e0000 */
[----:B-1----:R-:W1:Y:S11]  /*0150*/  MUFU.RCP R0, R0 ;  /* 0x0000000000007308 */ /* 0x002e760000001000 */
[----:B------:R-:W-:-:S04]  /*0160*/  UIADD3 UR6, UPT, UPT, UR17, UR6, URZ ;  /* 0x0000000611067290 */ /* 0x000fc8000fffe0ff */
[----:B------:R-:W-:Y:S01]  /*0170*/  UIADD3 UR6, UPT, UPT, UR6, -0x1, URZ ;  /* 0xffffffff06067890 */ /* 0x000fe2000fffe0ff */
[----:B-1----:R-:W-:-:S06]  /*0180*/  VIADD R2, R0, 0xffffffe ;  /* 0x0ffffffe00027836 */ /* 0x002fcc0000000000 */
[----:B------:R-:W1:Y:S02]  /*0190*/  F2I.FTZ.U32.TRUNC.NTZ R2, R2 ;  /* 0x0000000200027305 */ /* 0x000e64000021f000 */
[----:B-1----:R-:W-:-:S13]  /*01a0*/  R2UR UR5, R2 ;  /* 0x00000000020572ca */ /* 0x002fda00000e0000 */
[----:B------:R-:W-:-:S04]  /*01b0*/  UIADD3 UR8, UPT, UPT, URZ, -UR5, URZ ;  /* 0x80000005ff087290 */ /* 0x000fc8000fffe0ff */
[----:B------:R-:W-:-:S04]  /*01c0*/  UIMAD UR8, UR8, UR17, URZ ;  /* 0x00000011080872a4 */ /* 0x000fc8000f8e02ff */
[----:B------:R-:W-:-:S04]  /*01d0*/  UIMAD.WIDE.U32 UR4, UR5, UR8, UR4 ;  /* 0x00000008050472a5 */ /* 0x000fc8000f8e0004 */
[----:B------:R-:W-:-:S04]  /*01e0*/  UIMAD.WIDE.U32 UR8, UR5, UR6, URZ ;  /* 0x00000006050872a5 */ /* 0x000fc8000f8e00ff */
[----:B------:R-:W-:-:S03]  /*01f0*/  UIADD3 UR4, UPT, UPT, -UR9, URZ, URZ ;  /* 0x000000ff09047290 */ /* 0x000fc6000fffe1ff */
[----:B------:R-:W1:Y:S01]  /*0200*/  LDCU UR5, c[0x0][0x3ac] ;  /* 0x00007580ff0577ac */ /* 0x000e620008000800 */
[----:B------:R-:W-:-:S04]  /*0210*/  UIMAD UR6, UR17, UR4, UR6 ;  /* 0x00000004110672a4 */ /* 0x000fc8000f8e0206 */
[----:B------:R-:W-:-:S03]  /*0220*/  UISETP.GE.U32.AND UP0, UPT, UR6, UR17, UPT ;  /* 0x000000110600728c */ /* 0x000fc6000bf06070 */
[----:B------:R-:W3:Y:S01]  /*0230*/  S2UR UR4, SR_CTAID.Y ;  /* 0x00000000000479c3 */ /* 0x000ee20000002600 */
[----:B-1----:R-:W-:-:S07]  /*0240*/  IMAD R32, R4, UR5, RZ ;  /* 0x0000000504207c24 */ /* 0x002fce000f8e02ff */
[----:B------:R-:W-:Y:S02]  /*0250*/  @UP0 UIADD3 UR6, UPT, UPT, UR6, -UR17, URZ ;  /* 0x8000001106060290 */ /* 0x000fe4000fffe0ff */
[----:B------:R-:W-:Y:S02]  /*0260*/  @UP0 UIADD3 UR9, UPT, UPT, UR9, 0x1, URZ ;  /* 0x0000000109090890 */ /* 0x000fe4000fffe0ff */
[----:B------:R-:W-:Y:S01]  /*0270*/  UISETP.GE.U32.AND UP1, UPT, UR6, UR17, UPT ;  /* 0x000000110600728c */ /* 0x000fe2000bf26070 */
[----:B---3--:R-:W-:-:S10]  /*0280*/  IMAD R32, R32, UR4, RZ ;  /* 0x0000000420207c24 */ /* 0x008fd4000f8e02ff */
[----:B------:R-:W-:Y:S02]  /*0290*/  @UP1 UIADD3 UR9, UPT, UPT, UR9, 0x1, URZ ;  /* 0x0000000109091890 */ /* 0x000fe4000fffe0ff */
[----:B------:R-:W-:Y:S02]  /*02a0*/  @!UP2 ULOP3.LUT UR9, URZ, UR17, URZ, 0x33, !UPT ;  /* 0x00000011ff09a292 */ /* 0x000fe4000f8e33ff */
[----:B------:R-:W-:Y:S02]  /*02b0*/  UIMAD UR11, UR4, UR7, UR11 ;  /* 0x00000007040b72a4 */ /* 0x000fe4000f8e020b */
[----:B------:R-:W-:-:S09]  /*02c0*/  UISETP.GE.AND UP0, UPT, UR9, 0x1, UPT ;  /* 0x000000010900788c */ /* 0x000fd2000bf06270 */
[----:B--2-4-:R-:W-:Y:S05]  /*02d0*/  BRA.U !UP0, `(.L_x_0) ;  /* 0x0000000508f07547 */ /* 0x014fea000b800000 */
[----:B------:R-:W-:Y:S01]  /*02e0*/  UISETP.GE.U32.AND UP0, UPT, UR9, 0x4, UPT ;  /* 0x000000040900788c */ /* 0x000fe2000bf06070 */
[----:B------:R-:W-:Y:S01]  /*02f0*/  IMAD.MOV.U32 R0, RZ, RZ, RZ ;  /* 0x000000ffff007224 */ /* 0x000fe200078e00ff */
[----:B------:R-:W-:-:S07]  /*0300*/  ULOP3.LUT UR7, UR9, 0x3, URZ, 0xc0, !UPT ;  /* 0x0000000309077892 */ /* 0x000fce000f8ec0ff */
[----:B------:R-:W-:Y:S05]  /*0310*/  BRA.U !UP0, `(.L_x_1) ;  /* 0x0000000508687547 */ /* 0x000fea000b800000 */
[----:B------:R-:W1:Y:S01]  /*0320*/  LDC.64 R2, c[0x0][0x380] ;  /* 0x0000e000ff027b82 */ /* 0x000e620000000a00 */
[C---:B------:R-:W-:Y:S01]  /*0330*/  VIADD R0, R31.reuse, UR17 ;  /* 0x000000111f007c36 */ /* 0x040fe20008000000 */
[----:B------:R-:W-:Y:S01]  /*0340*/  ULOP3.LUT UR4, UR9, 0x7ffffffc, URZ, 0xc0, !UPT ;  /* 0x7ffffffc09047892 */ /* 0x000fe2000f8ec0ff */
[----:B------:R-:W-:Y:S01]  /*0350*/  HFMA2 R5, -RZ, RZ, 0, 0 ;  /* 0x00000000ff057431 */ /* 0x000fe200000001ff */
[----:B------:R-:W-:Y:S01]  /*0360*/  LOP3.LUT P2, RZ, R31, 0x3, RZ, 0xc0, !PT ;  /* 0x000000031fff7812 */ /* 0x000fe2000784c0ff */
[----:B------:R-:W2:Y:S01]  /*0370*/  LDCU UR6, c[0x0][0x3b0] ;  /* 0x00007600ff0677ac */ /* 0x000ea20008000800 */
[----:B------:R-:W-:Y:S02]  /*0380*/  LOP3.LUT P3, RZ, R0, 0x3, RZ, 0xc0, !PT ;  /* 0x0000000300ff7812 */ /* 0x000fe4000786c0ff */
[----:B------:R-:W-:-:S11]  /*0390*/  IMAD.U32 R0, RZ, RZ, UR4 ;  /* 0x00000004ff007e24 */ /* 0x000fd6000f8e00ff */
.L_x_10:
[C---:B-1234-:R-:W-:Y:S01]  /*03a0*/  IMAD R9, R5.reuse, UR17, R31 ;  /* 0x0000001105097c24 */ /* 0x05efe2000f8e021f */
[----:B--2---:R-:W-:Y:S01]  /*03b0*/  MOV R4, UR6 ;  /* 0x0000000600047c02 */ /* 0x004fe20008000f00 */
[----:B------:R-:W-:Y:S01]  /*03c0*/  VIADD R5, R5, 0x4 ;  /* 0x0000000405057836 */ /* 0x000fe20000000000 */
[----:B------:R-:W-:Y:S01]  /*03d0*/  BSSY.RECONVERGENT B0, `(.L_x_2) ;  /* 0x0000018000007945 */ /* 0x000fe20003800200 */
[C---:B------:R-:W-:Y:S01]  /*03e0*/  VIADD R11, R9.reuse, UR17 ;  /* 0x00000011090b7c36 */ /* 0x040fe20008000000 */
[----:B------:R-:W-:Y:S02]  /*03f0*/  ISETP.GE.AND P6, PT, R9, R4, PT ;  /* 0x000000040900720c */ /* 0x000fe40003fc6270 */
[----:B------:R-:W-:Y:S01]  /*0400*/  ISETP.NE.AND P1, PT, R5, R0, PT ;  /* 0x000000000500720c */ /* 0x000fe20003f25270 */
[C---:B------:R-:W-:Y:S01]  /*0410*/  VIADD R13, R11.reuse, UR17 ;  /* 0x000000110b0d7c36 */ /* 0x040fe20008000000 */
[----:B------:R-:W-:-:S04]  /*0420*/  ISETP.GE.AND P5, PT, R11, R4, PT ;  /* 0x000000040b00720c */ /* 0x000fc80003fa6270 */
[C---:B------:R-:W-:Y:S02]  /*0430*/  IADD3 R15, PT, PT, R13.reuse, UR17, RZ ;  /* 0x000000110d0f7c10 */ /* 0x040fe4000fffe0ff */
[-C--:B------:R-:W-:Y:S02]  /*0440*/  ISETP.GE.AND P0, PT, R13, R4.reuse, PT ;  /* 0x000000040d00720c */ /* 0x080fe40003f06270 */
[----:B------:R-:W-:Y:S01]  /*0450*/  ISETP.GE.AND P4, PT, R15, R4, PT ;  /* 0x000000040f00720c */ /* 0x000fe20003f86270 */
[----:B------:R-:W-:-:S12]  /*0460*/  @P6 BRA `(.L_x_3) ;  /* 0x0000000000386947 */ /* 0x000fd80003800000 */
[----:B------:R-:W-:-:S05]  /*0470*/  VIADD R7, R9, 0x3 ;  /* 0x0000000309077836 */ /* 0x000fca0000000000 */
[----:B------:R-:W-:Y:S01]  /*0480*/  ISETP.GE.OR P6, PT, R7, R4, P2 ;  /* 0x000000040700720c */ /* 0x000fe200017c6670 */
[----:B------:R-:W-:-:S04]  /*0490*/  IMAD R7, R4, UR11, R9 ;  /* 0x0000000b04077c24 */ /* 0x000fc8000f8e0209 */
[----:B-1----:R-:W-:-:S08]  /*04a0*/  IMAD.WIDE R6, R7, 0x4, R2 ;  /* 0x0000000407067825 */ /* 0x002fd000078e0202 */
[----:B------:R-:W2:Y:S01]  /*04b0*/  @P6 LDG.E R8, desc[UR18][R6.64] ;  /* 0x0000001206086981 */ /* 0x000ea2000c1e1900 */
[----:B------:R-:W1:Y:S01]  /*04c0*/  S2UR UR5, SR_CgaCtaId ;  /* 0x00000000000579c3 */ /* 0x000e620000008800 */
[----:B------:R-:W-:Y:S02]  /*04d0*/  UMOV UR4, 0x400 ;  /* 0x0000040000047882 */ /* 0x000fe40000000000 */
[----:B-1----:R-:W-:-:S06]  /*04e0*/  ULEA UR4, UR5, UR4, 0x18 ;  /* 0x0000000405047291 */ /* 0x002fcc000f8ec0ff */
[----:B------:R-:W-:-:S05]  /*04f0*/  LEA R9, R9, UR4, 0x2 ;  /* 0x0000000409097c11 */ /* 0x000fca000f8e10ff */
[----:B------:R-:W-:Y:S01]  /*0500*/  @!PT LDS RZ, [RZ] ;  /* 0x00000000fffff984 */ /* 0x000fe20000000800 */
[----:B------:R-:W-:Y:S01]  /*0510*/  @!PT LDS RZ, [RZ] ;  /* 0x00000000fffff984 */ /* 0x000fe20000000800 */
[----:B------:R-:W-:Y:S01]  /*0520*/  @!PT LDS RZ, [RZ] ;  /* 0x00000000fffff984 */ /* 0x000fe20000000800 */
[----:B------:R3:W-:Y:S04]  /*0530*/  @!P6 LDGSTS.E.BYPASS.128 [R9], desc[UR18][R6.64] ;  /* 0x000000000609efae */ /* 0x0007e8000b981812 */
[----:B--2---:R3:W-:Y:S02]  /*0540*/  @P6 STS [R9], R8 ;  /* 0x0000000809006388 */ /* 0x0047e40000000800 */
.L_x_3:
[----:B------:R-:W-:Y:S05]  /*0550*/  BSYNC.RECONVERGENT B0 ;  /* 0x0000000000007941 */ /* 0x000fea0003800200 */
.L_x_2:
[----:B------:R-:W-:Y:S04]  /*0560*/  BSSY.RECONVERGENT B0, `(.L_x_4) ;  /* 0x0000010000007945 */ /* 0x000fe80003800200 */
[----:B------:R-:W-:Y:S05]  /*0570*/  @P5 BRA `(.L_x_5) ;  /* 0x0000000000385947 */ /* 0x000fea0003800000 */
[----:B---3--:R-:W-:-:S05]  /*0580*/  VIADD R7, R11, 0x3 ;  /* 0x000000030b077836 */ /* 0x008fca0000000000 */
[----:B------:R-:W-:Y:S01]  /*0590*/  ISETP.LT.AND P5, PT, R7, R4, !P3 ;  /* 0x000000040700720c */ /* 0x000fe20005fa1270 */
[----:B------:R-:W-:-:S04]  /*05a0*/  IMAD R7, R4, UR11, R11 ;  /* 0x0000000b04077c24 */ /* 0x000fc8000f8e020b */
[----:B-1----:R-:W-:-:S08]  /*05b0*/  IMAD.WIDE R6, R7, 0x4, R2 ;  /* 0x0000000407067825 */ /* 0x002fd000078e0202 */
[----:B------:R-:W2:Y:S01]  /*05c0*/  @!P5 LDG.E R8, desc[UR18][R6.64] ;  /* 0x000000120608d981 */ /* 0x000ea2000c1e1900 */
[----:B------:R-:W1:Y:S01]  /*05d0*/  S2UR UR5, SR_CgaCtaId ;  /* 0x00000000000579c3 */ /* 0x000e620000008800 */
[----:B------:R-:W-:Y:S02]  /*05e0*/  UMOV UR4, 0x400 ;  /* 0x0000040000047882 */ /* 0x000fe40000000000 */
[----:B-1----:R-:W-:-:S06]  /*05f0*/  ULEA UR4, UR5, UR4, 0x18 ;  /* 0x0000000405047291 */ /* 0x002fcc000f8ec0ff */
[----:B------:R-:W-:-:S05]  /*0600*/  LEA R9, R11, UR4, 0x2 ;  /* 0x000000040b097c11 */ /* 0x000fca000f8e10ff */
[----:B--2---:R2:W-:Y:S04]  /*0610*/  @!P5 STS [R9], R8 ;  /* 0x000000080900d388 */ /* 0x0045e80000000800 */
[----:B------:R-:W-:Y:S01]  /*0620*/  @!PT LDS RZ, [RZ] ;  /* 0x00000000fffff984 */ /* 0x000fe20000000800 */
[----:B------:R-:W-:Y:S01]  /*0630*/  @!PT LDS RZ, [RZ] ;  /* 0x00000000fffff984 */ /* 0x000fe20000000800 */
[----:B------:R-:W-:Y:S01]  /*0640*/  @!PT LDS RZ, [RZ] ;  /* 0x00000000fffff984 */ /* 0x000fe20000000800 */
[----:B------:R2:W-:Y:S02]  /*0650*/  @P5 LDGSTS.E.BYPASS.128 [R9], desc[UR18][R6.64] ;  /* 0x0000000006095fae */ /* 0x0005e4000b981812 */
.L_x_5:
[----:B------:R-:W-:Y:S05]  /*0660*/  BSYNC.RECONVERGENT B0 ;  /* 0x0000000000007941 */ /* 0x000fea0003800200 */
.L_x_4:
[----:B------:R-:W-:Y:S04]  /*0670*/  BSSY.RECONVERGENT B0, `(.L_x_6) ;  /* 0x0000011000007945 */ /* 0x000fe80003800200 */
[----:B------:R-:W-:Y:S05]  /*0680*/  @P0 BRA `(.L_x_7) ;  /* 0x00000000003c0947 */ /* 0x000fea0003800000 */
[C---:B------:R-:W-:Y:S02]  /*0690*/  LOP3.LUT P0, RZ, R13.reuse, 0x3, RZ, 0xc0, !PT ;  /* 0x000000030dff7812 */ /* 0x040fe4000780c0ff */
[----:B--23--:R-:W-:-:S04]  /*06a0*/  IADD3 R7, PT, PT, R13, 0x3, RZ ;  /* 0x000000030d077810 */ /* 0x00cfc80007ffe0ff */
        /* <DEDUP_REMOVED lines=13> */
.L_x_7:
[----:B------:R-:W-:Y:S05]  /*0780*/  BSYNC.RECONVERGENT B0 ;  /* 0x0000000000007941 */ /* 0x000fea0003800200 */
.L_x_6:
[----:B------:R-:W-:Y:S04]  /*0790*/  BSSY.RECONVERGENT B0, `(.L_x_8) ;  /* 0x0000011000007945 */ /* 0x000fe80003800200 */
[----:B------:R-:W-:Y:S05]  /*07a0*/  @P4 BRA `(.L_x_9) ;  /* 0x00000000003c4947 */ /* 0x000fea0003800000 */
[C---:B--234-:R-:W-:Y:S01]  /*07b0*/  VIADD R7, R15.reuse, 0x3 ;  /* 0x000000030f077836 */ /* 0x05cfe20000000000 */
[----:B------:R-:W-:-:S04]  /*07c0*/  LOP3.LUT P0, RZ, R15, 0x3, RZ, 0xc0, !PT ;  /* 0x000000030fff7812 */ /* 0x000fc8000780c0ff */
        /* <DEDUP_REMOVED lines=13> */
.L_x_9:
[----:B------:R-:W-:Y:S05]  /*08a0*/  BSYNC.RECONVERGENT B0 ;  /* 0x0000000000007941 */ /* 0x000fea0003800200 */
.L_x_8:
[----:B------:R-:W-:Y:S05]  /*08b0*/  @P1 BRA `(.L_x_10) ;  /* 0xfffffff800b81947 */ /* 0x000fea000383ffff */
.L_x_1:
[----:B------:R-:W-:-:S09]  /*08c0*/  UISETP.NE.AND UP0, UPT, UR7, URZ, UPT ;  /* 0x000000ff0700728c */ /* 0x000fd2000bf05270 */
[----:B------:R-:W-:Y:S05]  /*08d0*/  BRA.U !UP0, `(.L_x_0) ;  /* 0x0000000108707547 */ /* 0x000fea000b800000 */
[----:B-1234-:R-:W1:Y:S01]  /*08e0*/  LDC.64 R6, c[0x0][0x380] ;  /* 0x0000e000ff067b82 */ /* 0x01ee620000000a00 */
[----:B------:R-:W2:Y:S01]  /*08f0*/  LDCU UR8, c[0x0][0x3b0] ;  /* 0x00007600ff0877ac */ /* 0x000ea20008000800 */
[----:B------:R-:W-:-:S05]  /*0900*/  UMOV UR4, URZ ;  /* 0x000000ff00047c82 */ /* 0x000fca0008000000 */
.L_x_13:
[----:B------:R-:W-:Y:S01]  /*0910*/  IMAD R9, R0, UR17, R31 ;  /* 0x0000001100097c24 */ /* 0x000fe2000f8e021f */
[----:B------:R-:W-:Y:S01]  /*0920*/  UIADD3 UR4, UPT, UPT, UR4, 0x1, URZ ;  /* 0x0000000104047890 */ /* 0x000fe2000fffe0ff */
[----:B--2---:R-:W-:Y:S01]  /*0930*/  IMAD.U32 R4, RZ, RZ, UR8 ;  /* 0x00000008ff047e24 */ /* 0x004fe2000f8e00ff */
[----:B------:R-:W-:Y:S02]  /*0940*/  BSSY.RECONVERGENT B0, `(.L_x_11) ;  /* 0x0000013000007945 */ /* 0x000fe40003800200 */
[----:B------:R-:W-:Y:S02]  /*0950*/  UISETP.NE.AND UP0, UPT, UR4, UR7, UPT ;  /* 0x000000070400728c */ /* 0x000fe4000bf05270 */
[----:B------:R-:W-:-:S13]  /*0960*/  ISETP.GE.AND P0, PT, R9, R4, PT ;  /* 0x000000040900720c */ /* 0x000fda0003f06270 */
[----:B------:R-:W-:Y:S05]  /*0970*/  @P0 BRA `(.L_x_12) ;  /* 0x00000000003c0947 */ /* 0x000fea0003800000 */
[C---:B------:R-:W-:Y:S02]  /*0980*/  LOP3.LUT P0, RZ, R9.reuse, 0x3, RZ, 0xc0, !PT ;  /* 0x0000000309ff7812 */ /* 0x040fe4000780c0ff */
[----:B------:R-:W-:-:S04]  /*0990*/  IADD3 R3, PT, PT, R9, 0x3, RZ ;  /* 0x0000000309037810 */ /* 0x000fc80007ffe0ff */
        /* <DEDUP_REMOVED lines=13> */
.L_x_12:
[----:B------:R-:W-:Y:S05]  /*0a70*/  BSYNC.RECONVERGENT B0 ;  /* 0x0000000000007941 */ /* 0x000fea0003800200 */
.L_x_11:
[----:B------:R-:W-:Y:S01]  /*0a80*/  VIADD R0, R0, 0x1 ;  /* 0x0000000100007836 */ /* 0x000fe20000000000 */
[----:B------:R-:W-:Y:S06]  /*0a90*/  BRA.U UP0, `(.L_x_13) ;  /* 0xfffffffd009c7547 */ /* 0x000fec000b83ffff */
.L_x_0:
[----:B------:R-:W0:Y:S01]  /*0aa0*/  LDGDEPBAR ;  /* 0x00000000000079af */ /* 0x000e220000000000 */
[----:B------:R-:W5:Y:S01]  /*0ab0*/  LDCU UR4, c[0x0][0x3ac] ;  /* 0x00007580ff0477ac */ /* 0x000f620008000800 */
[----:B------:R-:W-:Y:S01]  /*0ac0*/  IMAD.MOV.U32 R30, RZ, RZ, RZ ;  /* 0x000000ffff1e7224 */ /* 0x000fe200078e00ff */
[----:B-----5:R-:W-:Y:S01]  /*0ad0*/  UISETP.GE.AND UP0, UPT, UR4, 0x1, UPT ;  /* 0x000000010400788c */ /* 0x020fe2000bf06270 */
[----:B------:R-:W-:-:S04]  /*0ae0*/  DEPBAR.LE SB0, 0x0 ;  /* 0x000080000000791a */ /* 0x000fc80000000000 */
[----:B------:R-:W-:Y:S06]  /*0af0*/  BAR.SYNC.DEFER_BLOCKING 0x0 ;  /* 0x0000000000007b1d */ /* 0x000fec0000010000 */
[----:B------:R-:W-:Y:S05]  /*0b00*/  BRA.U !UP0, `(.L_x_14) ;  /* 0x0000003908647547 */ /* 0x000fea000b800000 */
[----:B------:R-:W5:Y:S01]  /*0b10*/  S2UR UR6, SR_CgaCtaId ;  /* 0x00000000000679c3 */ /* 0x000f620000008800 */
[----:B------:R-:W-:Y:S01]  /*0b20*/  UISETP.LT.U32.AND UP0, UPT, UR4, 0x40, UPT ;  /* 0x000000400400788c */ /* 0x000fe2000bf01070 */
[C---:B------:R-:W-:Y:S01]  /*0b30*/  R2UR UR13, R4.reuse ;  /* 0x00000000040d72ca */ /* 0x040fe200000e0000 */
[----:B------:R-:W-:Y:S01]  /*0b40*/  UMOV UR5, 0x400 ;  /* 0x0000040000057882 */ /* 0x000fe20000000000 */
[----:B-12---:R-:W-:Y:S01]  /*0b50*/  IMAD.U32 R2, RZ, RZ, UR9 ;  /* 0x00000009ff027e24 */ /* 0x006fe2000f8e00ff */
[----:B------:R-:W-:Y:S01]  /*0b60*/  USEL UR4, UR4, 0x40, UP0 ;  /* 0x0000004004047887 */ /* 0x000fe20008000000 */
[----:B------:R-:W-:Y:S01]  /*0b70*/  MOV R5, 0xffffffff ;  /* 0xffffffff00057802 */ /* 0x000fe20000000f00 */
[----:B------:R-:W1:Y:S01]  /*0b80*/  LDCU.U16 UR21, c[0x0][0x3b0] ;  /* 0x00007600ff1577ac */ /* 0x000e620008000400 */
[----:B------:R-:W-:Y:S02]  /*0b90*/  BSSY.RECONVERGENT B0, `(.L_x_15) ;  /* 0x000003e000007945 */ /* 0x000fe40003800200 */
[----:B------:R-:W-:Y:S01]  /*0ba0*/  VIADDMNMX.U32 R5, R5, R2, 0xf, PT ;  /* 0x0000000f05057446 */ /* 0x000fe20003800002 */
[----:B------:R-:W-:-:S05]  /*0bb0*/  IMAD R0, R4, UR4, RZ ;  /* 0x0000000404007c24 */ /* 0x000fca000f8e02ff */
[----:B------:R-:W-:Y:S01]  /*0bc0*/  ISETP.GE.AND P0, PT, R31, R0, PT ;  /* 0x000000001f00720c */ /* 0x000fe20003f06270 */
[----:B------:R-:W2:Y:S01]  /*0bd0*/  LDCU UR4, c[0x0][0x3b0] ;  /* 0x00007600ff0477ac */ /* 0x000ea20008000800 */
[----:B-----5:R-:W-:-:S04]  /*0be0*/  ULEA UR5, UR6, UR5, 0x18 ;  /* 0x0000000506057291 */ /* 0x020fc8000f8ec0ff */
[----:B------:R-:W-:-:S04]  /*0bf0*/  ULEA UR12, UR13, UR5, 0x2 ;  /* 0x000000050d0c7291 */ /* 0x000fc8000f8e10ff */
[----:B------:R-:W-:-:S03]  /*0c00*/  ULEA UR13, UR13, UR12, 0x9 ;  /* 0x0000000c0d0d7291 */ /* 0x000fc6000f8e48ff */
[----:B-1----:R-:W-:Y:S09]  /*0c10*/  @P0 BRA `(.L_x_16) ;  /* 0x0000000000d40947 */ /* 0x002ff20003800000 */
[----:B------:R-:W-:Y:S01]  /*0c20*/  IABS R18, R4 ;  /* 0x0000000400127213 */ /* 0x000fe20000000000 */
[----:B------:R-:W1:Y:S01]  /*0c30*/  LDC.64 R2, c[0x0][0x388] ;  /* 0x0000e200ff027b82 */ /* 0x000e620000000a00 */
[----:B------:R-:W-:Y:S02]  /*0c40*/  IMAD.MOV.U32 R13, RZ, RZ, R31 ;  /* 0x000000ffff0d7224 */ /* 0x000fe400078e001f */
[----:B------:R-:W5:Y:S05]  /*0c50*/  I2F.RP R4, R18 ;  /* 0x0000001200047306 */ /* 0x000f6a0000209400 */
[----:B---34-:R-:W3:Y:S03]  /*0c60*/  LDC.64 R6, c[0x0][0x390] ;  /* 0x0000e400ff067b82 */ /* 0x018ee60000000a00 */
[----:B-----5:R-:W4:Y:S02]  /*0c70*/  MUFU.RCP R4, R4 ;  /* 0x0000000400047308 */ /* 0x020f240000001000 */
[----:B----4-:R-:W-:-:S06]  /*0c80*/  VIADD R8, R4, 0xffffffe ;  /* 0x0ffffffe04087836 */ /* 0x010fcc0000000000 */
[----:B------:R4:W5:Y:S02]  /*0c90*/  F2I.FTZ.U32.TRUNC.NTZ R9, R8 ;  /* 0x0000000800097305 */ /* 0x000964000021f000 */
[----:B----4-:R-:W-:Y:S01]  /*0ca0*/  IMAD.MOV.U32 R8, RZ, RZ, RZ ;  /* 0x000000ffff087224 */ /* 0x010fe200078e00ff */
[----:B-----5:R-:W-:-:S05]  /*0cb0*/  IADD3 R11, PT, PT, RZ, -R9, RZ ;  /* 0x80000009ff0b7210 */ /* 0x020fca0007ffe0ff */
[----:B------:R-:W-:-:S04]  /*0cc0*/  IMAD R11, R11, R18, RZ ;  /* 0x000000120b0b7224 */ /* 0x000fc800078e02ff */
[----:B-1-3--:R-:W-:-:S07]  /*0cd0*/  IMAD.HI.U32 R12, R9, R11, R8 ;  /* 0x0000000b090c7227 */ /* 0x00afce00078e0008 */
.L_x_17:
[----:B------:R-:W-:Y:S02]  /*0ce0*/  IABS R9, R13 ;  /* 0x0000000d00097213 */ /* 0x000fe40000000000 */
[----:B--2---:R-:W-:-:S03]  /*0cf0*/  MOV R4, UR4 ;  /* 0x0000000400047c02 */ /* 0x004fc60008000f00 */
[----:B------:R-:W-:Y:S01]  /*0d00*/  IMAD.HI.U32 R8, R12, R9, RZ ;  /* 0x000000090c087227 */ /* 0x000fe200078e00ff */
[----:B------:R-:W-:-:S03]  /*0d10*/  IABS R14, R4 ;  /* 0x00000004000e7213 */ /* 0x000fc60000000000 */
[----:B------:R-:W-:-:S04]  /*0d20*/  IMAD.MOV R10, RZ, RZ, -R8 ;  /* 0x000000ffff0a7224 */ /* 0x000fc800078e0a08 */
[----:B------:R-:W-:-:S05]  /*0d30*/  IMAD R9, R14, R10, R9 ;  /* 0x0000000a0e097224 */ /* 0x000fca00078e0209 */
[----:B------:R-:W-:-:S13]  /*0d40*/  ISETP.GT.U32.AND P1, PT, R18, R9, PT ;  /* 0x000000091200720c */ /* 0x000fda0003f24070 */
[----:B------:R-:W-:Y:S01]  /*0d50*/  @!P1 IMAD.IADD R9, R9, 0x1, -R14 ;  /* 0x0000000109099824 */ /* 0x000fe200078e0a0e */
[----:B------:R-:W-:Y:S02]  /*0d60*/  @!P1 IADD3 R8, PT, PT, R8, 0x1, RZ ;  /* 0x0000000108089810 */ /* 0x000fe40007ffe0ff */
[----:B------:R-:W-:Y:S02]  /*0d70*/  ISETP.NE.AND P1, PT, R4, RZ, PT ;  /* 0x000000ff0400720c */ /* 0x000fe40003f25270 */
[----:B------:R-:W-:Y:S02]  /*0d80*/  ISETP.GE.U32.AND P0, PT, R9, R18, PT ;  /* 0x000000120900720c */ /* 0x000fe40003f06070 */
[----:B------:R-:W-:-:S04]  /*0d90*/  LOP3.LUT R9, R13, R4, RZ, 0x3c, !PT ;  /* 0x000000040d097212 */ /* 0x000fc800078e3cff */
[----:B------:R-:W-:-:S07]  /*0da0*/  ISETP.GE.AND P2, PT, R9, RZ, PT ;  /* 0x000000ff0900720c */ /* 0x000fce0003f46270 */
[----:B------:R-:W-:-:S04]  /*0db0*/  @P0 VIADD R8, R8, 0x1 ;  /* 0x0000000108080836 */ /* 0x000fc80000000000 */
[----:B------:R-:W-:-:S05]  /*0dc0*/  IMAD.MOV.U32 R15, RZ, RZ, R8 ;  /* 0x000000ffff0f7224 */ /* 0x000fca00078e0008 */
[----:B------:R-:W-:Y:S02]  /*0dd0*/  @!P2 IADD3 R15, PT, PT, -R15, RZ, RZ ;  /* 0x000000ff0f0fa210 */ /* 0x000fe40007ffe1ff */
[----:B------:R-:W-:-:S05]  /*0de0*/  @!P1 LOP3.LUT R15, RZ, R4, RZ, 0x33, !PT ;  /* 0x00000004ff0f9212 */ /* 0x000fca00078e33ff */
[----:B------:R-:W-:-:S04]  /*0df0*/  IMAD R14, R15, R4, RZ ;  /* 0x000000040f0e7224 */ /* 0x000fc800078e02ff */
[----:B------:R-:W-:-:S04]  /*0e00*/  IMAD.IADD R19, R13, 0x1, -R14 ;  /* 0x000000010d137824 */ /* 0x000fc800078e0a0e */
[C---:B------:R-:W-:Y:S01]  /*0e10*/  VIADD R9, R19.reuse, 0x3 ;  /* 0x0000000313097836 */ /* 0x040fe20000000000 */
[C---:B------:R-:W-:Y:S02]  /*0e20*/  LOP3.LUT P0, RZ, R19.reuse, 0x3, RZ, 0xc0, !PT ;  /* 0x0000000313ff7812 */ /* 0x040fe4000780c0ff */
[----:B------:R-:W-:Y:S02]  /*0e30*/  IADD3 R11, PT, PT, R19, R14, R32 ;  /* 0x0000000e130b7210 */ /* 0x000fe40007ffe020 */
[----:B------:R-:W-:-:S03]  /*0e40*/  ISETP.GE.OR P0, PT, R9, R4, P0 ;  /* 0x000000040900720c */ /* 0x000fc60000706670 */
[----:B------:R-:W-:-:S04]  /*0e50*/  IMAD.WIDE R8, R11, 0x4, R2 ;  /* 0x000000040b087825 */ /* 0x000fc800078e0202 */
[----:B------:R-:W-:-:S06]  /*0e60*/  IMAD.WIDE R10, R11, 0x4, R6 ;  /* 0x000000040b0a7825 */ /* 0x000fcc00078e0206 */
[----:B------:R-:W2:Y:S04]  /*0e70*/  @P0 LDG.E R16, desc[UR18][R8.64] ;  /* 0x0000001208100981 */ /* 0x000ea8000c1e1900 */
[----:B------:R-:W3:Y:S01]  /*0e80*/  @P0 LDG.E R17, desc[UR18][R10.64] ;  /* 0x000000120a110981 */ /* 0x000ee2000c1e1900 */
[----:B------:R-:W-:Y:S01]  /*0e90*/  LEA R14, R15, R14, 0x3 ;  /* 0x0000000e0f0e7211 */ /* 0x000fe200078e18ff */
[----:B------:R-:W-:-:S04]  /*0ea0*/  VIADD R13, R13, UR17 ;  /* 0x000000110d0d7c36 */ /* 0x000fc80008000000 */
[----:B------:R-:W-:-:S05]  /*0eb0*/  IMAD.IADD R14, R19, 0x1, R14 ;  /* 0x00000001130e7824 */ /* 0x000fca00078e020e */
[C---:B------:R-:W-:Y:S02]  /*0ec0*/  LEA R15, R14.reuse, UR12, 0x2 ;  /* 0x0000000c0e0f7c11 */ /* 0x040fe4000f8e10ff */
[----:B------:R-:W-:-:S03]  /*0ed0*/  LEA R14, R14, UR13, 0x2 ;  /* 0x0000000d0e0e7c11 */ /* 0x000fc6000f8e10ff */
[----:B------:R-:W-:Y:S01]  /*0ee0*/  @!PT LDS RZ, [RZ] ;  /* 0x00000000fffff984 */ /* 0x000fe20000000800 */
[----:B------:R-:W-:Y:S01]  /*0ef0*/  @!PT LDS RZ, [RZ] ;  /* 0x00000000fffff984 */ /* 0x000fe20000000800 */
[----:B------:R-:W-:Y:S01]  /*0f00*/  @!PT LDS RZ, [RZ] ;  /* 0x00000000fffff984 */ /* 0x000fe20000000800 */
[----:B------:R1:W-:Y:S04]  /*0f10*/  @!P0 LDGSTS.E.BYPASS.128 [R15+0x20], desc[UR18][R8.64] ;  /* 0x00020000080f8fae */ /* 0x0003e8000b981812 */
[----:B------:R1:W-:Y:S04]  /*0f20*/  @!P0 LDGSTS.E.BYPASS.128 [R14+0x1020], desc[UR18][R10.64] ;  /* 0x010200000a0e8fae */ /* 0x0003e8000b981812 */
[----:B--2---:R1:W-:Y:S04]  /*0f30*/  @P0 STS [R15+0x20], R16 ;  /* 0x000020100f000388 */ /* 0x0043e80000000800 */
[----:B---3--:R1:W-:Y:S01]  /*0f40*/  @P0 STS [R14+0x1020], R17 ;  /* 0x001020110e000388 */ /* 0x0083e20000000800 */
[----:B------:R-:W-:-:S13]  /*0f50*/  ISETP.GE.AND P0, PT, R13, R0, PT ;  /* 0x000000000d00720c */ /* 0x000fda0003f06270 */
[----:B-1----:R-:W-:Y:S05]  /*0f60*/  @!P0 BRA `(.L_x_17) ;  /* 0xfffffffc005c8947 */ /* 0x002fea000383ffff */
.L_x_16:
[----:B--2---:R-:W-:Y:S05]  /*0f70*/  BSYNC.RECONVERGENT B0 ;  /* 0x0000000000007941 */ /* 0x004fea0003800200 */
.L_x_15:
[----:B------:R-:W0:Y:S01]  /*0f80*/  LDGDEPBAR ;  /* 0x00000000000079af */ /* 0x000e220000000000 */
[----:B------:R-:W-:Y:S01]  /*0f90*/  UIADD3 UR20, UPT, UPT, UR13, 0x20, URZ ;  /* 0x000000200d147890 */ /* 0x000fe2000fffe0ff */
[C---:B------:R-:W-:Y:S01]  /*0fa0*/  IADD3 R26, PT, PT, R4.reuse, -0x1, RZ ;  /* 0xffffffff041a7810 */ /* 0x040fe20007ffe0ff */
[C---:B------:R-:W-:Y:S01]  /*0fb0*/  VIADD R27, R4.reuse, 0x8 ;  /* 0x00000008041b7836 */ /* 0x040fe20000000000 */
[C---:B------:R-:W-:Y:S01]  /*0fc0*/  LOP3.LUT R23, R4.reuse, 0x7, RZ, 0xc0, !PT ;  /* 0x0000000704177812 */ /* 0x040fe200078ec0ff */
[----:B------:R-:W-:Y:S01]  /*0fd0*/  IMAD.MOV.U32 R30, RZ, RZ, RZ ;  /* 0x000000ffff1e7224 */ /* 0x000fe200078e00ff */
[----:B------:R-:W-:Y:S01]  /*0fe0*/  LOP3.LUT R25, R4, 0x3, RZ, 0xc0, !PT ;  /* 0x0000000304197812 */ /* 0x000fe200078ec0ff */
[----:B------:R-:W-:Y:S01]  /*0ff0*/  VIADD R3, R5, 0x1 ;  /* 0x0000000105037836 */ /* 0x000fe20000000000 */
[----:B------:R-:W-:Y:S01]  /*1000*/  LEA.HI R20, R26, 0x1, RZ, 0x1e ;  /* 0x000000011a147811 */ /* 0x000fe200078ff0ff */
[----:B---34-:R-:W-:Y:S01]  /*1010*/  IMAD.IADD R9, R23, 0x1, -R4 ;  /* 0x0000000117097824 */ /* 0x018fe200078e0a04 */
[C---:B------:R-:W-:Y:S01]  /*1020*/  LEA R29, R4.reuse, UR20, 0x9 ;  /* 0x00000014041d7c11 */ /* 0x040fe2000f8e48ff */
[----:B------:R-:W-:Y:S01]  /*1030*/  VIADD R24, R25, 0xffffffff ;  /* 0xffffffff19187836 */ /* 0x000fe20000000000 */
[----:B------:R-:W-:Y:S01]  /*1040*/  LOP3.LUT R10, R4, 0x1, RZ, 0xc0, !PT ;  /* 0x00000001040a7812 */ /* 0x000fe200078ec0ff */
[----:B------:R-:W-:Y:S01]  /*1050*/  VIADD R11, R23, 0xffffffff ;  /* 0xffffffff170b7836 */ /* 0x000fe20000000000 */
[----:B------:R-:W-:Y:S01]  /*1060*/  LOP3.LUT R21, R20, 0x3, RZ, 0xc0, !PT ;  /* 0x0000000314157812 */ /* 0x000fe200078ec0ff */
[----:B------:R-:W-:Y:S01]  /*1070*/  UMOV UR4, URZ ;  /* 0x000000ff00047c82 */ /* 0x000fe20008000000 */
[----:B------:R-:W-:Y:S01]  /*1080*/  LOP3.LUT R0, R31, 0x1f, RZ, 0xc0, !PT ;  /* 0x0000001f1f007812 */ /* 0x000fe200078ec0ff */
[----:B------:R-:W-:Y:S01]  /*1090*/  UMOV UR5, URZ ;  /* 0x000000ff00057c82 */ /* 0x000fe20008000000 */
[----:B------:R-:W-:Y:S01]  /*10a0*/  MOV R2, 0xff800000 ;  /* 0xff80000000027802 */ /* 0x000fe20000000f00 */
[----:B------:R-:W-:Y:S01]  /*10b0*/  UMOV UR6, URZ ;  /* 0x000000ff00067c82 */ /* 0x000fe20008000000 */
[----:B------:R-:W-:-:S02]  /*10c0*/  IADD3 R28, PT, PT, R29, 0x1000, RZ ;  /* 0x000010001d1c7810 */ /* 0x000fc40007ffe0ff */
[----:B------:R-:W-:Y:S02]  /*10d0*/  LOP3.LUT R22, R23, 0x4, RZ, 0x3c, !PT ;  /* 0x0000000417167812 */ /* 0x000fe400078e3cff */
[----:B------:R-:W-:Y:S02]  /*10e0*/  SHF.L.U32 R4, R27, 0x2, RZ ;  /* 0x000000021b047819 */ /* 0x000fe400000006ff */
[----:B------:R-:W-:-:S07]  /*10f0*/  LOP3.LUT R20, R20, 0x7ffffffc, RZ, 0xc0, !PT ;  /* 0x7ffffffc14147812 */ /* 0x000fce00078ec0ff */
.L_x_101:
[----:B-1----:R-:W1:Y:S01]  /*1100*/  LDCU UR15, c[0x0][0x3ac] ;  /* 0x00007580ff0f77ac */ /* 0x002e620008000800 */
[----:B------:R-:W-:-:S04]  /*1110*/  DEPBAR.LE SB0, 0x0 ;  /* 0x000080000000791a */ /* 0x000fc80000000000 */
[----:B------:R-:W-:Y:S02]  /*1120*/  UIADD3 UR7, UPT, UPT, UR5, 0x40, URZ ;  /* 0x0000004005077890 */ /* 0x000fe4000fffe0ff */
[----:B--2---:R-:W-:Y:S01]  /*1130*/  IMAD.U32 R5, RZ, RZ, UR5 ;  /* 0x00000005ff057e24 */ /* 0x004fe2000f8e00ff */
[----:B------:R-:W-:Y:S02]  /*1140*/  ULOP3.LUT UR14, UR6, 0x1, URZ, 0x3c, !UPT ;  /* 0x00000001060e7892 */ /* 0x000fe4000f8e3cff */
[----:B-1----:R-:W-:Y:S02]  /*1150*/  UISETP.GE.AND UP1, UPT, UR7, UR15, UPT ;  /* 0x0000000f0700728c */ /* 0x002fe4000bf26270 */
[----:B------:R-:W-:-:S04]  /*1160*/  UISETP.LT.AND UP0, UPT, UR7, UR15, UPT ;  /* 0x0000000f0700728c */ /* 0x000fc8000bf01270 */
[----:B------:R-:W-:Y:S02]  /*1170*/  USEL UR8, UR7, UR15, UP0 ;  /* 0x0000000f07087287 */ /* 0x000fe40008000000 */
[----:B------:R-:W-:Y:S02]  /*1180*/  UISETP.GE.AND UP0, UPT, UR7, UR15, UPT ;  /* 0x0000000f0700728c */ /* 0x000fe4000bf06270 */
[----:B------:R-:W-:-:S03]  /*1190*/  UIADD3 UR24, UPT, UPT, UR8, -UR5, URZ ;  /* 0x8000000508187290 */ /* 0x000fc6000fffe0ff */
[----:B------:R-:W-:Y:S01]  /*11a0*/  UMOV UR5, UR7 ;  /* 0x0000000700057c82 */ /* 0x000fe20008000000 */
[----:B------:R-:W-:Y:S06]  /*11b0*/  BAR.SYNC.DEFER_BLOCKING 0x0 ;  /* 0x0000000000007b1d */ /* 0x000fec0000010000 */
[----:B------:R-:W-:Y:S05]  /*11c0*/  BRA.U UP1, `(.L_x_18) ;  /* 0x0000000501087547 */ /* 0x000fea000b800000 */
[----:B------:R-:W1:Y:S01]  /*11d0*/  LDC R6, c[0x0][0x3b0] ;  /* 0x0000ec00ff067b82 */ /* 0x000e620000000800 */
[----:B------:R-:W-:Y:S01]  /*11e0*/  IMAD.U32 R8, RZ, RZ, UR15 ;  /* 0x0000000fff087e24 */ /* 0x000fe2000f8e00ff */
[----:B------:R-:W-:Y:S04]  /*11f0*/  BSSY.RECONVERGENT B0, `(.L_x_19) ;  /* 0x000003e000007945 */ /* 0x000fe80003800200 */
[----:B------:R-:W-:-:S04]  /*1200*/  VIADDMNMX R5, R5, 0x80, R8, PT ;  /* 0x0000008005057846 */ /* 0x000fc80003800108 */
[----:B------:R-:W-:-:S05]  /*1210*/  IADD3 R5, PT, PT, R5, -UR7, RZ ;  /* 0x8000000705057c10 */ /* 0x000fca000fffe0ff */
[----:B-1----:R-:W-:-:S05]  /*1220*/  IMAD R8, R5, R6, RZ ;  /* 0x0000000605087224 */ /* 0x002fca00078e02ff */
[----:B------:R-:W-:-:S13]  /*1230*/  ISETP.GE.AND P0, PT, R31, R8, PT ;  /* 0x000000081f00720c */ /* 0x000fda0003f06270 */
[----:B------:R-:W-:Y:S05]  /*1240*/  @P0 BRA `(.L_x_20) ;  /* 0x0000000000e00947 */ /* 0x000fea0003800000 */
[----:B------:R-:W-:Y:S02]  /*1250*/  IABS R5, R6 ;  /* 0x0000000600057213 */ /* 0x000fe40000000000 */
[----:B------:R-:W-:Y:S02]  /*1260*/  MOV R15, R31 ;  /* 0x0000001f000f7202 */ /* 0x000fe40000000f00 */
[----:B------:R-:W1:Y:S08]  /*1270*/  I2F.RP R12, R5 ;  /* 0x00000005000c7306 */ /* 0x000e700000209400 */
[----:B-1----:R-:W1:Y:S02]  /*1280*/  MUFU.RCP R12, R12 ;  /* 0x0000000c000c7308 */ /* 0x002e640000001000 */
[----:B-1----:R-:W-:-:S06]  /*1290*/  VIADD R6, R12, 0xffffffe ;  /* 0x0ffffffe0c067836 */ /* 0x002fcc0000000000 */
[----:B------:R1:W2:Y:S02]  /*12a0*/  F2I.FTZ.U32.TRUNC.NTZ R7, R6 ;  /* 0x0000000600077305 */ /* 0x0002a4000021f000 */
[----:B-1----:R-:W-:Y:S02]  /*12b0*/  IMAD.MOV.U32 R6, RZ, RZ, RZ ;  /* 0x000000ffff067224 */ /* 0x002fe400078e00ff */
[----:B--2---:R-:W-:-:S04]  /*12c0*/  IMAD.MOV R14, RZ, RZ, -R7 ;  /* 0x000000ffff0e7224 */ /* 0x004fc800078e0a07 */
[----:B------:R-:W-:-:S04]  /*12d0*/  IMAD R13, R14, R5, RZ ;  /* 0x000000050e0d7224 */ /* 0x000fc800078e02ff */
[----:B------:R-:W-:-:S07]  /*12e0*/  IMAD.HI.U32 R14, R7, R13, R6 ;  /* 0x0000000d070e7227 */ /* 0x000fce00078e0006 */
.L_x_21:
[----:B------:R-:W1:Y:S01]  /*12f0*/  LDC R19, c[0x0][0x3b0] ;  /* 0x0000ec00ff137b82 */ /* 0x000e620000000800 */
[----:B------:R-:W-:-:S05]  /*1300*/  IABS R7, R15 ;  /* 0x0000000f00077213 */ /* 0x000fca0000000000 */
[----:B------:R-:W-:-:S04]  /*1310*/  IMAD.HI.U32 R6, R14, R7, RZ ;  /* 0x000000070e067227 */ /* 0x000fc800078e00ff */
[----:B------:R-:W-:Y:S01]  /*1320*/  IMAD.MOV R12, RZ, RZ, -R6 ;  /* 0x000000ffff0c7224 */ /* 0x000fe200078e0a06 */
[----:B-1----:R-:W-:-:S05]  /*1330*/  IABS R13, R19 ;  /* 0x00000013000d7213 */ /* 0x002fca0000000000 */
[----:B------:R-:W-:Y:S01]  /*1340*/  IMAD R12, R13, R12, R7 ;  /* 0x0000000c0d0c7224 */ /* 0x000fe200078e0207 */
[----:B------:R-:W-:-:S04]  /*1350*/  LOP3.LUT R7, R15, R19, RZ, 0x3c, !PT ;  /* 0x000000130f077212 */ /* 0x000fc800078e3cff */
[----:B------:R-:W-:Y:S02]  /*1360*/  ISETP.GT.U32.AND P1, PT, R5, R12, PT ;  /* 0x0000000c0500720c */ /* 0x000fe40003f24070 */
[----:B------:R-:W-:-:S11]  /*1370*/  ISETP.GE.AND P2, PT, R7, RZ, PT ;  /* 0x000000ff0700720c */ /* 0x000fd60003f46270 */
[----:B------:R-:W-:Y:S01]  /*1380*/  @!P1 IADD3 R12, PT, PT, R12, -R13, RZ ;  /* 0x8000000d0c0c9210 */ /* 0x000fe20007ffe0ff */
[----:B------:R-:W-:Y:S01]  /*1390*/  @!P1 VIADD R6, R6, 0x1 ;  /* 0x0000000106069836 */ /* 0x000fe20000000000 */
[----:B------:R-:W-:Y:S02]  /*13a0*/  ISETP.NE.AND P1, PT, R19, RZ, PT ;  /* 0x000000ff1300720c */ /* 0x000fe40003f25270 */
[----:B------:R-:W-:Y:S02]  /*13b0*/  ISETP.GE.U32.AND P0, PT, R12, R5, PT ;  /* 0x000000050c00720c */ /* 0x000fe40003f06070 */
[----:B------:R-:W1:Y:S11]  /*13c0*/  LDC.64 R12, c[0x0][0x388] ;  /* 0x0000e200ff0c7b82 */ /* 0x000e760000000a00 */
[----:B------:R-:W-:-:S05]  /*13d0*/  @P0 VIADD R6, R6, 0x1 ;  /* 0x0000000106060836 */ /* 0x000fca0000000000 */
[----:B------:R-:W-:Y:S02]  /*13e0*/  MOV R33, R6 ;  /* 0x0000000600217202 */ /* 0x000fe40000000f00 */
[----:B------:R-:W2:Y:S03]  /*13f0*/  LDC.64 R6, c[0x0][0x390] ;  /* 0x0000e400ff067b82 */ /* 0x000ea60000000a00 */
[----:B------:R-:W-:Y:S01]  /*1400*/  @!P2 IMAD.MOV R33, RZ, RZ, -R33 ;  /* 0x000000ffff21a224 */ /* 0x000fe200078e0a21 */
[----:B------:R-:W-:-:S05]  /*1410*/  @!P1 LOP3.LUT R33, RZ, R19, RZ, 0x33, !PT ;  /* 0x00000013ff219212 */ /* 0x000fca00078e33ff */
[----:B------:R-:W-:-:S04]  /*1420*/  IMAD.MOV R16, RZ, RZ, -R33 ;  /* 0x000000ffff107224 */ /* 0x000fc800078e0a21 */
[----:B------:R-:W-:Y:S02]  /*1430*/  IMAD R35, R19, R16, R15 ;  /* 0x0000001013237224 */ /* 0x000fe400078e020f */
[----:B------:R-:W-:Y:S02]  /*1440*/  VIADD R16, R33, UR7 ;  /* 0x0000000721107c36 */ /* 0x000fe40008000000 */
[----:B------:R-:W-:Y:S01]  /*1450*/  IMAD.IADD R17, R32, 0x1, R35 ;  /* 0x0000000120117824 */ /* 0x000fe200078e0223 */
[C---:B------:R-:W-:Y:S02]  /*1460*/  LOP3.LUT P0, RZ, R35.reuse, 0x3, RZ, 0xc0, !PT ;  /* 0x0000000323ff7812 */ /* 0x040fe4000780c0ff */
[----:B------:R-:W-:Y:S01]  /*1470*/  IADD3 R18, PT, PT, R35, 0x3, RZ ;  /* 0x0000000323127810 */ /* 0x000fe20007ffe0ff */
[----:B------:R-:W-:-:S03]  /*1480*/  IMAD R17, R16, R19, R17 ;  /* 0x0000001310117224 */ /* 0x000fc600078e0211 */
[----:B------:R-:W-:Y:S01]  /*1490*/  ISETP.GE.OR P0, PT, R18, R19, P0 ;  /* 0x000000131200720c */ /* 0x000fe20000706670 */
[----:B-1----:R-:W-:-:S04]  /*14a0*/  IMAD.WIDE R12, R17, 0x4, R12 ;  /* 0x00000004110c7825 */ /* 0x002fc800078e020c */
[----:B--2---:R-:W-:-:S08]  /*14b0*/  IMAD.WIDE R6, R17, 0x4, R6 ;  /* 0x0000000411067825 */ /* 0x004fd000078e0206 */
[----:B------:R-:W2:Y:S04]  /*14c0*/  @P0 LDG.E R18, desc[UR18][R12.64] ;  /* 0x000000120c120981 */ /* 0x000ea8000c1e1900 */
[----:B------:R-:W3:Y:S01]  /*14d0*/  @P0 LDG.E R19, desc[UR18][R6.64] ;  /* 0x0000001206130981 */ /* 0x000ee2000c1e1900 */
[----:B------:R-:W-:Y:S01]  /*14e0*/  MOV R16, UR14 ;  /* 0x0000000e00107c02 */ /* 0x000fe20008000f00 */
[----:B------:R-:W-:-:S04]  /*14f0*/  VIADD R15, R15, UR17 ;  /* 0x000000110f0f7c36 */ /* 0x000fc80008000000 */
[----:B------:R-:W-:-:S04]  /*1500*/  IMAD R16, R16, 0x40, R33 ;  /* 0x0000004010107824 */ /* 0x000fc800078e0221 */
[----:B------:R-:W-:-:S05]  /*1510*/  IMAD R16, R27, R16, R35 ;  /* 0x000000101b107224 */ /* 0x000fca00078e0223 */
        /* <DEDUP_REMOVED lines=11> */
.L_x_20:
[----:B------:R-:W-:Y:S05]  /*15d0*/  BSYNC.RECONVERGENT B0 ;  /* 0x0000000000007941 */ /* 0x000fea0003800200 */
.L_x_19:
[----:B------:R-:W0:Y:S02]  /*15e0*/  LDGDEPBAR ;  /* 0x00000000000079af */ /* 0x000e240000000000 */
.L_x_18:
[----:B------:R-:W-:Y:S01]  /*15f0*/  ISETP.GE.AND P0, PT, R31, UR24, PT ;  /* 0x000000181f007c0c */ /* 0x000fe2000bf06270 */
[----:B------:R-:W-:-:S12]  /*1600*/  BSSY.RECONVERGENT B2, `(.L_x_22) ;  /* 0x0000220000027945 */ /* 0x000fd80003800200 */
[----:B------:R-:W-:Y:S05]  /*1610*/  @P0 BRA `(.L_x_23) ;  /* 0x0000002000780947 */ /* 0x000fea0003800000 */
[----:B------:R-:W1:Y:S02]  /*1620*/  LDCU UR7, c[0x0][0x3b0] ;  /* 0x00007600ff0777ac */ /* 0x000e640008000800 */
[----:B-1----:R-:W-:-:S09]  /*1630*/  UISETP.GT.AND UP1, UPT, UR7, URZ, UPT ;  /* 0x000000ff0700728c */ /* 0x002fd2000bf24270 */
[----:B------:R-:W-:Y:S05]  /*1640*/  BRA.U UP1, `(.L_x_24) ;  /* 0x0000000101247547 */ /* 0x000fea000b800000 */
[----:B------:R-:W1:Y:S01]  /*1650*/  LDCU UR7, c[0x0][0x3b4] ;  /* 0x00007680ff0777ac */ /* 0x000e620008000800 */
[----:B------:R-:W-:Y:S01]  /*1660*/  MOV R6, R31 ;  /* 0x0000001f00067202 */ /* 0x000fe20000000f00 */
[----:B-1----:R-:W-:-:S07]  /*1670*/  FMUL R5, RZ, UR7 ;  /* 0x00000007ff057c20 */ /* 0x002fce0008400000 */
.L_x_25:
[C---:B------:R-:W-:Y:S02]  /*1680*/  IMAD R8, R6.reuse, 0x4, R29 ;  /* 0x0000000406087824 */ /* 0x040fe400078e021d */
[----:B------:R-:W-:-:S03]  /*1690*/  VIADD R6, R6, UR17 ;  /* 0x0000001106067c36 */ /* 0x000fc60008000000 */
[----:B------:R1:W-:Y:S02]  /*16a0*/  STS [R8+0x2000], R5 ;  /* 0x0020000508007388 */ /* 0x0003e40000000800 */
[----:B------:R-:W-:-:S13]  /*16b0*/  ISETP.GE.AND P1, PT, R6, UR24, PT ;  /* 0x0000001806007c0c */ /* 0x000fda000bf26270 */
[----:B-1----:R-:W-:Y:S05]  /*16c0*/  @!P1 BRA `(.L_x_25) ;  /* 0xfffffffc00ec9947 */ /* 0x002fea000383ffff */
[----:B------:R-:W-:Y:S05]  /*16d0*/  BRA `(.L_x_23) ;  /* 0x0000002000487947 */ /* 0x000fea0003800000 */
.L_x_24:
[----:B------:R-:W-:-:S07]  /*16e0*/  MOV R5, R31 ;  /* 0x0000001f00057202 */ /* 0x000fce0000000f00 */
.L_x_83:
[----:B------:R-:W-:Y:S01]  /*16f0*/  ISETP.GE.U32.AND P1, PT, R26, 0xc, PT ;  /* 0x0000000c1a00780c */ /* 0x000fe20003f26070 */
[----:B------:R-:W-:Y:S01]  /*1700*/  IMAD.U32 R34, RZ, RZ, UR6 ;  /* 0x00000006ff227e24 */ /* 0x000fe2000f8e00ff */
[----:B------:R-:W-:Y:S01]  /*1710*/  BSSY.RECONVERGENT B1, `(.L_x_26) ;  /* 0x0000189000017945 */ /* 0x000fe20003800200 */
[----:B-1----:R-:W-:Y:S02]  /*1720*/  HFMA2 R33, -RZ, RZ, 0, 0 ;  /* 0x00000000ff217431 */ /* 0x002fe400000001ff */
[----:B------:R-:W-:Y:S01]  /*1730*/  IMAD.MOV.U32 R35, RZ, RZ, RZ ;  /* 0x000000ffff237224 */ /* 0x000fe200078e00ff */
[----:B------:R-:W-:Y:S01]  /*1740*/  PRMT R6, RZ, 0x7610, R6 ;  /* 0x00007610ff067816 */ /* 0x000fe20000000006 */
[----:B------:R-:W-:Y:S02]  /*1750*/  IMAD R34, R34, 0x40, R5 ;  /* 0x0000004022227824 */ /* 0x000fe400078e0205 */
[----:B------:R-:W-:Y:S02]  /*1760*/  IMAD.MOV.U32 R7, RZ, RZ, RZ ;  /* 0x000000ffff077224 */ /* 0x000fe400078e00ff */
[----:B------:R-:W-:-:S02]  /*1770*/  IMAD R8, R27, R34, RZ ;  /* 0x000000221b087224 */ /* 0x000fc400078e02ff */
[----:B------:R-:W-:Y:S05]  /*1780*/  @!P1 BRA `(.L_x_27) ;  /* 0x0000001800049947 */ /* 0x000fea0003800000 */
[----:B------:R-:W1:Y:S01]  /*1790*/  LDCU UR7, c[0x0][0x3b0] ;  /* 0x00007600ff0777ac */ /* 0x000e620008000800 */
[----:B------:R-:W-:Y:S01]  /*17a0*/  BSSY.RECONVERGENT B0, `(.L_x_28) ;  /* 0x000017e000007945 */ /* 0x000fe20003800200 */
[----:B------:R-:W-:Y:S01]  /*17b0*/  MOV R33, RZ ;  /* 0x000000ff00217202 */ /* 0x000fe20000000f00 */
[----:B------:R-:W-:Y:S01]  /*17c0*/  IMAD.MOV.U32 R35, RZ, RZ, RZ ;  /* 0x000000ffff237224 */ /* 0x000fe200078e00ff */
[----:B------:R-:W-:Y:S01]  /*17d0*/  PRMT R6, RZ, 0x7610, R6 ;  /* 0x00007610ff067816 */ /* 0x000fe20000000006 */
[----:B------:R-:W-:Y:S01]  /*17e0*/  IMAD.MOV.U32 R7, RZ, RZ, RZ ;  /* 0x000000ffff077224 */ /* 0x000fe200078e00ff */
[----:B-1----:R-:W-:-:S06]  /*17f0*/  USHF.L.U32 UR7, UR7, 0x2, URZ ;  /* 0x0000000207077899 */ /* 0x002fcc00080006ff */
[----:B------:R-:W-:-:S07]  /*1800*/  IMAD R34, R4, R34, UR7 ;  /* 0x0000000704227e24 */ /* 0x000fce000f8e0222 */
.L_x_69:
[----:B------:R-:W1:Y:S01]  /*1810*/  LDC R40, c[0x0][0x3b0] ;  /* 0x0000ec00ff287b82 */ /* 0x000e620000000800 */
[----:B------:R-:W2:Y:S01]  /*1820*/  S2R R15, SR_CgaCtaId ;  /* 0x00000000000f7919 */ /* 0x000ea20000008800 */
[----:B------:R-:W-:Y:S01]  /*1830*/  IADD3 R13, PT, PT, R7, 0x3, RZ ;  /* 0x00000003070d7810 */ /* 0x000fe20007ffe0ff */
[----:B------:R-:W-:Y:S01]  /*1840*/  IMAD.MOV.U32 R38, RZ, RZ, R35 ;  /* 0x000000ffff267224 */ /* 0x000fe200078e0023 */
[----:B------:R-:W-:Y:S01]  /*1850*/  MOV R36, 0x400 ;  /* 0x0000040000247802 */ /* 0x000fe20000000f00 */
[----:B------:R-:W-:Y:S01]  /*1860*/  BSSY.RECONVERGENT B3, `(.L_x_29) ;  /* 0x000005e000037945 */ /* 0x000fe20003800200 */
[----:B------:R-:W-:-:S04]  /*1870*/  IADD3 R37, PT, PT, R8, R7, RZ ;  /* 0x0000000708257210 */ /* 0x000fc80007ffe0ff */
[----:B------:R-:W-:Y:S02]  /*1880*/  LEA R37, R37, UR12, 0x2 ;  /* 0x0000000c25257c11 */ /* 0x000fe4000f8e10ff */
[----:B-1----:R-:W-:Y:S01]  /*1890*/  ISETP.GE.AND P2, PT, R13, R40, PT ;  /* 0x000000280d00720c */ /* 0x002fe20003f46270 */
[C---:B------:R-:W-:Y:S02]  /*18a0*/  IMAD R41, R35.reuse, -0x4, R40 ;  /* 0xfffffffc23297824 */ /* 0x040fe400078e0228 */
[----:B------:R-:W-:-:S05]  /*18b0*/  VIADD R35, R35, 0x4 ;  /* 0x0000000423237836 */ /* 0x000fca0000000000 */
[----:B------:R-:W-:Y:S02]  /*18c0*/  ISETP.NE.AND P1, PT, R35, R20, PT ;  /* 0x000000142300720c */ /* 0x000fe40003f25270 */
[----:B--2---:R-:W-:-:S05]  /*18d0*/  LEA R36, R15, R36, 0x18 ;  /* 0x000000240f247211 */ /* 0x004fca00078ec0ff */
[----:B------:R-:W-:Y:S01]  /*18e0*/  IMAD R39, R7, 0x4, R36 ;  /* 0x0000000407277824 */ /* 0x000fe200078e0224 */
[----:B------:R-:W-:Y:S06]  /*18f0*/  @!P2 BRA `(.L_x_30) ;  /* 0x000000040034a947 */ /* 0x000fec0003800000 */
[----:B------:R-:W-:Y:S01]  /*1900*/  VIADD R12, R41, 0xffffffff ;  /* 0xffffffff290c7836 */ /* 0x000fe20000000000 */
[----:B------:R-:W-:Y:S01]  /*1910*/  BSSY.RECONVERGENT B4, `(.L_x_31) ;  /* 0x0000020000047945 */ /* 0x000fe20003800200 */
[----:B------:R-:W-:Y:S02]  /*1920*/  ISETP.NE.AND P3, PT, R23, RZ, PT ;  /* 0x000000ff1700720c */ /* 0x000fe40003f65270 */
[----:B------:R-:W-:Y:S02]  /*1930*/  MOV R17, R7 ;  /* 0x0000000700117202 */ /* 0x000fe40000000f00 */
[----:B------:R-:W-:-:S13]  /*1940*/  ISETP.GE.U32.AND P2, PT, R12, 0x7, PT ;  /* 0x000000070c00780c */ /* 0x000fda0003f46070 */
[----:B------:R-:W-:Y:S05]  /*1950*/  @!P2 BRA `(.L_x_32) ;  /* 0x00000000006ca947 */ /* 0x000fea0003800000 */
[----:B------:R-:W-:Y:S01]  /*1960*/  IMAD R16, R38, 0x4, R9 ;  /* 0x0000000426107824 */ /* 0x000fe200078e0209 */
[----:B------:R-:W-:Y:S01]  /*1970*/  MOV R17, R7 ;  /* 0x0000000700117202 */ /* 0x000fe20000000f00 */
[----:B------:R-:W-:-:S07]  /*1980*/  IMAD.MOV.U32 R19, RZ, RZ, R39 ;  /* 0x000000ffff137224 */ /* 0x000fce00078e0027 */
.L_x_33:
[----:B------:R-:W-:Y:S01]  /*1990*/  IMAD.IADD R18, R34, 0x1, R19 ;  /* 0x0000000122127824 */ /* 0x000fe200078e0213 */
[----:B------:R-:W-:Y:S01]  /*19a0*/  LDS.128 R12, [R19] ;  /* 0x00000000130c7984 */ /* 0x000fe20000000c00 */
[----:B------:R-:W-:Y:S01]  /*19b0*/  VIADD R16, R16, 0x8 ;  /* 0x0000000810107836 */ /* 0x000fe20000000000 */
[----:B------:R-:W-:Y:S02]  /*19c0*/  IADD3 R17, PT, PT, R17, 0x8, RZ ;  /* 0x0000000811117810 */ /* 0x000fe40007ffe0ff */
[----:B------:R-:W1:Y:S02]  /*19d0*/  LDS R42, [R18+0x20] ;  /* 0x00002000122a7984 */ /* 0x000e640000000800 */
[----:B------:R-:W-:Y:S02]  /*19e0*/  ISETP.NE.AND P2, PT, R16, RZ, PT ;  /* 0x000000ff1000720c */ /* 0x000fe40003f45270 */
[----:B------:R-:W-:Y:S01]  /*19f0*/  LDS R43, [R18+0x3c] ;  /* 0x00003c00122b7984 */ /* 0x000fe20000000800 */
[----:B-1----:R-:W-:-:S03]  /*1a00*/  FFMA R12, R12, R42, R33 ;  /* 0x0000002a0c0c7223 */ /* 0x002fc60000000021 */
[----:B------:R-:W1:Y:S04]  /*1a10*/  LDS R33, [R18+0x24] ;  /* 0x0000240012217984 */ /* 0x000e680000000800 */
[----:B------:R-:W-:Y:S01]  /*1a20*/  LDS R42, [R18+0x30] ;  /* 0x00003000122a7984 */ /* 0x000fe20000000800 */
[----:B-1----:R-:W-:-:S03]  /*1a30*/  FFMA R13, R13, R33, R12 ;  /* 0x000000210d0d7223 */ /* 0x002fc6000000000c */
[----:B------:R-:W1:Y:S04]  /*1a40*/  LDS R12, [R18+0x28] ;  /* 0x00002800120c7984 */ /* 0x000e680000000800 */
[----:B------:R-:W2:Y:S01]  /*1a50*/  LDS R33, [R18+0x2c] ;  /* 0x00002c0012217984 */ /* 0x000ea20000000800 */
[----:B-1----:R-:W-:-:S04]  /*1a60*/  FFMA R12, R14, R12, R13 ;  /* 0x0000000c0e0c7223 */ /* 0x002fc8000000000d */
[----:B--2---:R-:W-:Y:S02]  /*1a70*/  FFMA R33, R15, R33, R12 ;  /* 0x000000210f217223 */ /* 0x004fe4000000000c */
[----:B------:R1:W2:Y:S02]  /*1a80*/  LDS.128 R12, [R19+0x10] ;  /* 0x00001000130c7984 */ /* 0x0002a40000000c00 */
[----:B-1----:R-:W-:Y:S02]  /*1a90*/  VIADD R19, R19, 0x20 ;  /* 0x0000002013137836 */ /* 0x002fe40000000000 */
[----:B--2---:R-:W-:Y:S02]  /*1aa0*/  FFMA R12, R12, R42, R33 ;  /* 0x0000002a0c0c7223 */ /* 0x004fe40000000021 */
[----:B------:R-:W1:Y:S04]  /*1ab0*/  LDS R33, [R18+0x34] ;  /* 0x0000340012217984 */ /* 0x000e680000000800 */
[----:B------:R-:W2:Y:S01]  /*1ac0*/  LDS R42, [R18+0x38] ;  /* 0x00003800122a7984 */ /* 0x000ea20000000800 */
[----:B-1----:R-:W-:-:S04]  /*1ad0*/  FFMA R13, R13, R33, R12 ;  /* 0x000000210d0d7223 */ /* 0x002fc8000000000c */
[----:B--2---:R-:W-:-:S04]  /*1ae0*/  FFMA R14, R14, R42, R13 ;  /* 0x0000002a0e0e7223 */ /* 0x004fc8000000000d */
[----:B------:R-:W-:Y:S01]  /*1af0*/  FFMA R33, R15, R43, R14 ;  /* 0x0000002b0f217223 */ /* 0x000fe2000000000e */
[----:B------:R-:W-:Y:S06]  /*1b00*/  @P2 BRA `(.L_x_33) ;  /* 0xfffffffc00a02947 */ /* 0x000fec000383ffff */
.L_x_32:
[----:B------:R-:W-:Y:S05]  /*1b10*/  BSYNC.RECONVERGENT B4 ;  /* 0x0000000000047941 */ /* 0x000fea0003800200 */
.L_x_31:
[----:B------:R-:W-:Y:S05]  /*1b20*/  @!P3 BRA `(.L_x_34) ;  /* 0x0000000000c4b947 */ /* 0x000fea0003800000 */
[----:B------:R-:W-:Y:S01]  /*1b30*/  ISETP.GE.U32.AND P2, PT, R11, 0x3, PT ;  /* 0x000000030b00780c */ /* 0x000fe20003f46070 */
[----:B------:R-:W-:Y:S01]  /*1b40*/  BSSY.RECONVERGENT B4, `(.L_x_35) ;  /* 0x0000011000047945 */ /* 0x000fe20003800200 */
[----:B------:R-:W-:-:S11]  /*1b50*/  ISETP.NE.AND P3, PT, R25, RZ, PT ;  /* 0x000000ff1900720c */ /* 0x000fd60003f65270 */
[----:B------:R-:W-:Y:S05]  /*1b60*/  @!P2 BRA `(.L_x_36) ;  /* 0x000000000038a947 */ /* 0x000fea0003800000 */
[----:B------:R-:W-:Y:S01]  /*1b70*/  IMAD.IADD R12, R8, 0x1, R17 ;  /* 0x00000001080c7824 */ /* 0x000fe200078e0211 */
[C---:B------:R-:W-:Y:S01]  /*1b80*/  LEA R16, R17.reuse, R36, 0x2 ;  /* 0x0000002411107211 */ /* 0x040fe200078e10ff */
[----:B------:R-:W-:-:S03]  /*1b90*/  VIADD R17, R17, 0x4 ;  /* 0x0000000411117836 */ /* 0x000fc60000000000 */
[----:B------:R-:W-:Y:S01]  /*1ba0*/  LEA R18, R12, UR12, 0x2 ;  /* 0x0000000c0c127c11 */ /* 0x000fe2000f8e10ff */
[----:B------:R-:W-:Y:S04]  /*1bb0*/  LDS.64 R14, [R16+0x8] ;  /* 0x00000800100e7984 */ /* 0x000fe80000000a00 */
[----:B------:R-:W-:Y:S04]  /*1bc0*/  LDS.64 R12, [R16] ;  /* 0x00000000100c7984 */ /* 0x000fe80000000a00 */
[----:B------:R-:W1:Y:S04]  /*1bd0*/  LDS R19, [R18+0x20] ;  /* 0x0000200012137984 */ /* 0x000e680000000800 */
[----:B------:R-:W2:Y:S04]  /*1be0*/  LDS R43, [R18+0x24] ;  /* 0x00002400122b7984 */ /* 0x000ea80000000800 */
[----:B------:R-:W3:Y:S04]  /*1bf0*/  LDS R42, [R18+0x28] ;  /* 0x00002800122a7984 */ /* 0x000ee80000000800 */
[----:B------:R-:W4:Y:S01]  /*1c00*/  LDS R45, [R18+0x2c] ;  /* 0x00002c00122d7984 */ /* 0x000f220000000800 */
[----:B-1----:R-:W-:-:S04]  /*1c10*/  FFMA R12, R12, R19, R33 ;  /* 0x000000130c0c7223 */ /* 0x002fc80000000021 */
[----:B--2---:R-:W-:-:S04]  /*1c20*/  FFMA R13, R43, R13, R12 ;  /* 0x0000000d2b0d7223 */ /* 0x004fc8000000000c */
[----:B---3--:R-:W-:-:S04]  /*1c30*/  FFMA R14, R14, R42, R13 ;  /* 0x0000002a0e0e7223 */ /* 0x008fc8000000000d */
[----:B----4-:R-:W-:-:S07]  /*1c40*/  FFMA R33, R45, R15, R14 ;  /* 0x0000000f2d217223 */ /* 0x010fce000000000e */
.L_x_36:
[----:B------:R-:W-:Y:S05]  /*1c50*/  BSYNC.RECONVERGENT B4 ;  /* 0x0000000000047941 */ /* 0x000fea0003800200 */
.L_x_35:
[----:B------:R-:W-:Y:S05]  /*1c60*/  @!P3 BRA `(.L_x_34) ;  /* 0x000000000074b947 */ /* 0x000fea0003800000 */
[----:B------:R-:W-:Y:S01]  /*1c70*/  ISETP.NE.AND P2, PT, R24, RZ, PT ;  /* 0x000000ff1800720c */ /* 0x000fe20003f45270 */
[----:B------:R-:W-:Y:S01]  /*1c80*/  BSSY.RECONVERGENT B4, `(.L_x_37) ;  /* 0x000000c000047945 */ /* 0x000fe20003800200 */
[----:B------:R-:W-:-:S11]  /*1c90*/  ISETP.NE.AND P3, PT, R10, RZ, PT ;  /* 0x000000ff0a00720c */ /* 0x000fd60003f65270 */
[----:B------:R-:W-:Y:S05]  /*1ca0*/  @!P2 BRA `(.L_x_38) ;  /* 0x000000000024a947 */ /* 0x000fea0003800000 */
[----:B------:R-:W-:Y:S01]  /*1cb0*/  IADD3 R13, PT, PT, R8, R17, RZ ;  /* 0x00000011080d7210 */ /* 0x000fe20007ffe0ff */
[C---:B------:R-:W-:Y:S01]  /*1cc0*/  IMAD R12, R17.reuse, 0x4, R36 ;  /* 0x00000004110c7824 */ /* 0x040fe200078e0224 */
[----:B------:R-:W-:Y:S02]  /*1cd0*/  IADD3 R17, PT, PT, R17, 0x2, RZ ;  /* 0x0000000211117810 */ /* 0x000fe40007ffe0ff */
[----:B------:R-:W-:-:S03]  /*1ce0*/  LEA R14, R13, UR12, 0x2 ;  /* 0x0000000c0d0e7c11 */ /* 0x000fc6000f8e10ff */
[----:B------:R-:W-:Y:S04]  /*1cf0*/  LDS.64 R12, [R12] ;  /* 0x000000000c0c7984 */ /* 0x000fe80000000a00 */
[----:B------:R-:W1:Y:S04]  /*1d00*/  LDS R15, [R14+0x20] ;  /* 0x000020000e0f7984 */ /* 0x000e680000000800 */
[----:B------:R-:W2:Y:S01]  /*1d10*/  LDS R19, [R14+0x24] ;  /* 0x000024000e137984 */ /* 0x000ea20000000800 */
[----:B-1----:R-:W-:-:S04]  /*1d20*/  FFMA R16, R12, R15, R33 ;  /* 0x0000000f0c107223 */ /* 0x002fc80000000021 */
[----:B--2---:R-:W-:-:S07]  /*1d30*/  FFMA R33, R19, R13, R16 ;  /* 0x0000000d13217223 */ /* 0x004fce0000000010 */
.L_x_38:
[----:B------:R-:W-:Y:S05]  /*1d40*/  BSYNC.RECONVERGENT B4 ;  /* 0x0000000000047941 */ /* 0x000fea0003800200 */
.L_x_37:
[----:B------:R-:W-:Y:S05]  /*1d50*/  @!P3 BRA `(.L_x_34) ;  /* 0x000000000038b947 */ /* 0x000fea0003800000 */
[----:B------:R-:W-:Y:S01]  /*1d60*/  IMAD.IADD R13, R8, 0x1, R17 ;  /* 0x00000001080d7824 */ /* 0x000fe200078e0211 */
[----:B------:R-:W-:-:S04]  /*1d70*/  LEA R12, R17, R36, 0x2 ;  /* 0x00000024110c7211 */ /* 0x000fc800078e10ff */
[----:B------:R-:W-:Y:S02]  /*1d80*/  LEA R13, R13, UR12, 0x2 ;  /* 0x0000000c0d0d7c11 */ /* 0x000fe4000f8e10ff */
[----:B------:R-:W-:Y:S04]  /*1d90*/  LDS R12, [R12] ;  /* 0x000000000c0c7984 */ /* 0x000fe80000000800 */
[----:B------:R-:W1:Y:S02]  /*1da0*/  LDS R13, [R13+0x20] ;  /* 0x000020000d0d7984 */ /* 0x000e640000000800 */
[----:B-1----:R-:W-:Y:S01]  /*1db0*/  FFMA R33, R12, R13, R33 ;  /* 0x0000000d0c217223 */ /* 0x002fe20000000021 */
[----:B------:R-:W-:Y:S06]  /*1dc0*/  BRA `(.L_x_34) ;  /* 0x00000000001c7947 */ /* 0x000fec0003800000 */
.L_x_30:
[----:B------:R-:W-:Y:S04]  /*1dd0*/  LDS.128 R12, [R39] ;  /* 0x00000000270c7984 */ /* 0x000fe80000000c00 */
[----:B------:R-:W1:Y:S02]  /*1de0*/  LDS.128 R16, [R37+0x20] ;  /* 0x0000200025107984 */ /* 0x000e640000000c00 */
[----:B-1----:R-:W-:-:S04]  /*1df0*/  FMUL R13, R13, R17 ;  /* 0x000000110d0d7220 */ /* 0x002fc80000400000 */
[----:B------:R-:W-:-:S04]  /*1e00*/  FFMA R13, R12, R16, R13 ;  /* 0x000000100c0d7223 */ /* 0x000fc8000000000d */
[----:B------:R-:W-:-:S04]  /*1e10*/  FFMA R14, R14, R18, R13 ;  /* 0x000000120e0e7223 */ /* 0x000fc8000000000d */
[----:B------:R-:W-:-:S04]  /*1e20*/  FFMA R14, R15, R19, R14 ;  /* 0x000000130f0e7223 */ /* 0x000fc8000000000e */
[----:B------:R-:W-:-:S07]  /*1e30*/  FADD R33, R33, R14 ;  /* 0x0000000e21217221 */ /* 0x000fce0000000000 */
.L_x_34:
[----:B------:R-:W-:Y:S05]  /*1e40*/  BSYNC.RECONVERGENT B3 ;  /* 0x0000000000037941 */ /* 0x000fea0003800200 */
.L_x_29:
[----:B------:R-:W-:Y:S01]  /*1e50*/  VIADD R13, R7, 0x7 ;  /* 0x00000007070d7836 */ /* 0x000fe20000000000 */
[----:B------:R-:W-:Y:S04]  /*1e60*/  BSSY.RECONVERGENT B3, `(.L_x_39) ;  /* 0x0000058000037945 */ /* 0x000fe80003800200 */
[----:B------:R-:W-:-:S13]  /*1e70*/  ISETP.GE.AND P2, PT, R13, R40, PT ;  /* 0x000000280d00720c */ /* 0x000fda0003f46270 */
[----:B------:R-:W-:Y:S05]  /*1e80*/  @!P2 BRA `(.L_x_40) ;  /* 0x000000040038a947 */ /* 0x000fea0003800000 */
[----:B------:R-:W-:Y:S01]  /*1e90*/  IADD3 R12, PT, PT, R41, -0x5, RZ ;  /* 0xfffffffb290c7810 */ /* 0x000fe20007ffe0ff */
[----:B------:R-:W-:Y:S01]  /*1ea0*/  BSSY.RECONVERGENT B4, `(.L_x_41) ;  /* 0x0000020000047945 */ /* 0x000fe20003800200 */
[----:B------:R-:W-:Y:S01]  /*1eb0*/  ISETP.NE.AND P3, PT, R23, 0x4, PT ;  /* 0x000000041700780c */ /* 0x000fe20003f65270 */
[----:B------:R-:W-:Y:S01]  /*1ec0*/  VIADD R17, R7, 0x4 ;  /* 0x0000000407117836 */ /* 0x000fe20000000000 */
[----:B------:R-:W-:-:S13]  /*1ed0*/  ISETP.GE.U32.AND P2, PT, R12, 0x7, PT ;  /* 0x000000070c00780c */ /* 0x000fda0003f46070 */
[----:B------:R-:W-:Y:S05]  /*1ee0*/  @!P2 BRA `(.L_x_42) ;  /* 0x00000000006ca947 */ /* 0x000fea0003800000 */
[----:B------:R-:W-:Y:S01]  /*1ef0*/  HFMA2 R16, -RZ, RZ, 0, 0 ;  /* 0x00000000ff107431 */ /* 0x000fe200000001ff */
[----:B------:R-:W-:-:S07]  /*1f00*/  IADD3 R19, PT, PT, R41, -0x4, -R22 ;  /* 0xfffffffc29137810 */ /* 0x000fce0007ffe816 */
.L_x_43:
[----:B------:R-:W-:Y:S01]  /*1f10*/  IMAD.IADD R18, R8, 0x1, R17 ;  /* 0x0000000108127824 */ /* 0x000fe200078e0211 */
[C---:B------:R-:W-:Y:S01]  /*1f20*/  LEA R42, R17.reuse, R36, 0x2 ;  /* 0x00000024112a7211 */ /* 0x040fe200078e10ff */
[----:B------:R-:W-:Y:S01]  /*1f30*/  VIADD R16, R16, 0x8 ;  /* 0x0000000810107836 */ /* 0x000fe20000000000 */
[----:B------:R-:W-:Y:S02]  /*1f40*/  IADD3 R17, PT, PT, R17, 0x8, RZ ;  /* 0x0000000811117810 */ /* 0x000fe40007ffe0ff */
[----:B------:R-:W-:Y:S01]  /*1f50*/  LEA R18, R18, UR12, 0x2 ;  /* 0x0000000c12127c11 */ /* 0x000fe2000f8e10ff */
[----:B------:R-:W-:Y:S01]  /*1f60*/  LDS.128 R12, [R42] ;  /* 0x000000002a0c7984 */ /* 0x000fe20000000c00 */
[----:B------:R-:W-:-:S03]  /*1f70*/  ISETP.NE.AND P2, PT, R16, R19, PT ;  /* 0x000000131000720c */ /* 0x000fc60003f45270 */
[----:B------:R-:W1:Y:S04]  /*1f80*/  LDS R43, [R18+0x20] ;  /* 0x00002000122b7984 */ /* 0x000e680000000800 */
[----:B------:R-:W-:Y:S04]  /*1f90*/  LDS R44, [R18+0x34] ;  /* 0x00003400122c7984 */ /* 0x000fe80000000800 */
[----:B------:R-:W-:Y:S01]  /*1fa0*/  LDS R45, [R18+0x38] ;  /* 0x00003800122d7984 */ /* 0x000fe20000000800 */
[----:B-1----:R-:W-:-:S03]  /*1fb0*/  FFMA R12, R12, R43, R33 ;  /* 0x0000002b0c0c7223 */ /* 0x002fc60000000021 */
[----:B------:R-:W1:Y:S04]  /*1fc0*/  LDS R33, [R18+0x24] ;  /* 0x0000240012217984 */ /* 0x000e680000000800 */
[----:B------:R-:W-:Y:S01]  /*1fd0*/  LDS R43, [R18+0x2c] ;  /* 0x00002c00122b7984 */ /* 0x000fe20000000800 */
[----:B-1----:R-:W-:-:S03]  /*1fe0*/  FFMA R13, R13, R33, R12 ;  /* 0x000000210d0d7223 */ /* 0x002fc6000000000c */
[----:B------:R-:W1:Y:S04]  /*1ff0*/  LDS R12, [R18+0x28] ;  /* 0x00002800120c7984 */ /* 0x000e680000000800 */
[----:B------:R-:W-:Y:S01]  /*2000*/  LDS R33, [R18+0x30] ;  /* 0x0000300012217984 */ /* 0x000fe20000000800 */
[----:B-1----:R-:W-:-:S04]  /*2010*/  FFMA R12, R14, R12, R13 ;  /* 0x0000000c0e0c7223 */ /* 0x002fc8000000000d */
[----:B------:R-:W-:Y:S02]  /*2020*/  FFMA R43, R15, R43, R12 ;  /* 0x0000002b0f2b7223 */ /* 0x000fe4000000000c */
[----:B------:R-:W1:Y:S04]  /*2030*/  LDS.128 R12, [R42+0x10] ;  /* 0x000010002a0c7984 */ /* 0x000e680000000c00 */
[----:B------:R-:W2:Y:S01]  /*2040*/  LDS R42, [R18+0x3c] ;  /* 0x00003c00122a7984 */ /* 0x000ea20000000800 */
[----:B-1----:R-:W-:-:S04]  /*2050*/  FFMA R12, R12, R33, R43 ;  /* 0x000000210c0c7223 */ /* 0x002fc8000000002b */
[----:B------:R-:W-:-:S04]  /*2060*/  FFMA R13, R13, R44, R12 ;  /* 0x0000002c0d0d7223 */ /* 0x000fc8000000000c */
[----:B------:R-:W-:-:S04]  /*2070*/  FFMA R14, R14, R45, R13 ;  /* 0x0000002d0e0e7223 */ /* 0x000fc8000000000d */
[----:B--2---:R-:W-:Y:S01]  /*2080*/  FFMA R33, R15, R42, R14 ;  /* 0x0000002a0f217223 */ /* 0x004fe2000000000e */
[----:B------:R-:W-:Y:S06]  /*2090*/  @P2 BRA `(.L_x_43) ;  /* 0xfffffffc009c2947 */ /* 0x000fec000383ffff */
.L_x_42:
[----:B------:R-:W-:Y:S05]  /*20a0*/  BSYNC.RECONVERGENT B4 ;  /* 0x0000000000047941 */ /* 0x000fea0003800200 */
.L_x_41:
[----:B------:R-:W-:Y:S05]  /*20b0*/  @!P3 BRA `(.L_x_44) ;  /* 0x0000000000c8b947 */ /* 0x000fea0003800000 */
[----:B------:R-:W-:Y:S01]  /*20c0*/  VIADD R12, R22, 0xffffffff ;  /* 0xffffffff160c7836 */ /* 0x000fe20000000000 */
[----:B------:R-:W-:Y:S01]  /*20d0*/  BSSY.RECONVERGENT B4, `(.L_x_45) ;  /* 0x0000012000047945 */ /* 0x000fe20003800200 */
[----:B------:R-:W-:-:S03]  /*20e0*/  ISETP.NE.AND P3, PT, R25, RZ, PT ;  /* 0x000000ff1900720c */ /* 0x000fc60003f65270 */
[----:B------:R-:W-:-:S13]  /*20f0*/  ISETP.GE.U32.AND P2, PT, R12, 0x3, PT ;  /* 0x000000030c00780c */ /* 0x000fda0003f46070 */
[----:B------:R-:W-:Y:S05]  /*2100*/  @!P2 BRA `(.L_x_46) ;  /* 0x000000000038a947 */ /* 0x000fea0003800000 */
[----:B------:R-:W-:Y:S01]  /*2110*/  IADD3 R12, PT, PT, R8, R17, RZ ;  /* 0x00000011080c7210 */ /* 0x000fe20007ffe0ff */
[C---:B------:R-:W-:Y:S01]  /*2120*/  IMAD R16, R17.reuse, 0x4, R36 ;  /* 0x0000000411107824 */ /* 0x040fe200078e0224 */
[----:B------:R-:W-:Y:S02]  /*2130*/  IADD3 R17, PT, PT, R17, 0x4, RZ ;  /* 0x0000000411117810 */ /* 0x000fe40007ffe0ff */
[----:B------:R-:W-:Y:S02]  /*2140*/  LEA R18, R12, UR12, 0x2 ;  /* 0x0000000c0c127c11 */ /* 0x000fe4000f8e10ff */
[----:B------:R-:W-:Y:S04]  /*2150*/  LDS.64 R12, [R16] ;  /* 0x00000000100c7984 */ /* 0x000fe80000000a00 */
[----:B------:R-:W1:Y:S04]  /*2160*/  LDS R19, [R18+0x20] ;  /* 0x0000200012137984 */ /* 0x000e680000000800 */
[----:B------:R-:W2:Y:S04]  /*2170*/  LDS R43, [R18+0x24] ;  /* 0x00002400122b7984 */ /* 0x000ea80000000800 */
[----:B------:R-:W-:Y:S04]  /*2180*/  LDS.64 R14, [R16+0x8] ;  /* 0x00000800100e7984 */ /* 0x000fe80000000a00 */
[----:B------:R-:W3:Y:S04]  /*2190*/  LDS R42, [R18+0x28] ;  /* 0x00002800122a7984 */ /* 0x000ee80000000800 */
[----:B------:R-:W4:Y:S01]  /*21a0*/  LDS R45, [R18+0x2c] ;  /* 0x00002c00122d7984 */ /* 0x000f220000000800 */
[----:B-1----:R-:W-:-:S04]  /*21b0*/  FFMA R12, R12, R19, R33 ;  /* 0x000000130c0c7223 */ /* 0x002fc80000000021 */
[----:B--2---:R-:W-:-:S04]  /*21c0*/  FFMA R13, R43, R13, R12 ;  /* 0x0000000d2b0d7223 */ /* 0x004fc8000000000c */
[----:B---3--:R-:W-:-:S04]  /*21d0*/  FFMA R14, R14, R42, R13 ;  /* 0x0000002a0e0e7223 */ /* 0x008fc8000000000d */
[----:B----4-:R-:W-:-:S07]  /*21e0*/  FFMA R33, R45, R15, R14 ;  /* 0x0000000f2d217223 */ /* 0x010fce000000000e */
.L_x_46:
[----:B------:R-:W-:Y:S05]  /*21f0*/  BSYNC.RECONVERGENT B4 ;  /* 0x0000000000047941 */ /* 0x000fea0003800200 */
.L_x_45:
[----:B------:R-:W-:Y:S05]  /*2200*/  @!P3 BRA `(.L_x_44) ;  /* 0x000000000074b947 */ /* 0x000fea0003800000 */
[----:B------:R-:W-:Y:S01]  /*2210*/  ISETP.NE.AND P2, PT, R24, RZ, PT ;  /* 0x000000ff1800720c */ /* 0x000fe20003f45270 */
[----:B------:R-:W-:Y:S01]  /*2220*/  BSSY.RECONVERGENT B4, `(.L_x_47) ;  /* 0x000000c000047945 */ /* 0x000fe20003800200 */
[----:B------:R-:W-:-:S11]  /*2230*/  ISETP.NE.AND P3, PT, R10, RZ, PT ;  /* 0x000000ff0a00720c */ /* 0x000fd60003f65270 */
[----:B------:R-:W-:Y:S05]  /*2240*/  @!P2 BRA `(.L_x_48) ;  /* 0x000000000024a947 */ /* 0x000fea0003800000 */
[----:B------:R-:W-:Y:S01]  /*2250*/  IMAD.IADD R13, R8, 0x1, R17 ;  /* 0x00000001080d7824 */ /* 0x000fe200078e0211 */
[C---:B------:R-:W-:Y:S01]  /*2260*/  LEA R12, R17.reuse, R36, 0x2 ;  /* 0x00000024110c7211 */ /* 0x040fe200078e10ff */
[----:B------:R-:W-:-:S03]  /*2270*/  VIADD R17, R17, 0x2 ;  /* 0x0000000211117836 */ /* 0x000fc60000000000 */
[----:B------:R-:W-:Y:S02]  /*2280*/  LEA R14, R13, UR12, 0x2 ;  /* 0x0000000c0d0e7c11 */ /* 0x000fe4000f8e10ff */
[----:B------:R-:W-:Y:S04]  /*2290*/  LDS.64 R12, [R12] ;  /* 0x000000000c0c7984 */ /* 0x000fe80000000a00 */
[----:B------:R-:W1:Y:S04]  /*22a0*/  LDS R15, [R14+0x20] ;  /* 0x000020000e0f7984 */ /* 0x000e680000000800 */
[----:B------:R-:W2:Y:S01]  /*22b0*/  LDS R19, [R14+0x24] ;  /* 0x000024000e137984 */ /* 0x000ea20000000800 */
[----:B-1----:R-:W-:-:S04]  /*22c0*/  FFMA R16, R12, R15, R33 ;  /* 0x0000000f0c107223 */ /* 0x002fc80000000021 */
[----:B--2---:R-:W-:-:S07]  /*22d0*/  FFMA R33, R19, R13, R16 ;  /* 0x0000000d13217223 */ /* 0x004fce0000000010 */
.L_x_48:
[----:B------:R-:W-:Y:S05]  /*22e0*/  BSYNC.RECONVERGENT B4 ;  /* 0x0000000000047941 */ /* 0x000fea0003800200 */
.L_x_47:
[----:B------:R-:W-:Y:S05]  /*22f0*/  @!P3 BRA `(.L_x_44) ;  /* 0x000000000038b947 */ /* 0x000fea0003800000 */
[----:B------:R-:W-:Y:S01]  /*2300*/  IADD3 R12, PT, PT, R8, R17, RZ ;  /* 0x00000011080c7210 */ /* 0x000fe20007ffe0ff */
[----:B------:R-:W-:-:S03]  /*2310*/  IMAD R17, R17, 0x4, R36 ;  /* 0x0000000411117824 */ /* 0x000fc600078e0224 */
[----:B------:R-:W-:Y:S02]  /*2320*/  LEA R13, R12, UR12, 0x2 ;  /* 0x0000000c0c0d7c11 */ /* 0x000fe4000f8e10ff */
[----:B------:R-:W-:Y:S04]  /*2330*/  LDS R12, [R17] ;  /* 0x00000000110c7984 */ /* 0x000fe80000000800 */
[----:B------:R-:W1:Y:S02]  /*2340*/  LDS R13, [R13+0x20] ;  /* 0x000020000d0d7984 */ /* 0x000e640000000800 */
[----:B-1----:R-:W-:Y:S01]  /*2350*/  FFMA R33, R12, R13, R33 ;  /* 0x0000000d0c217223 */ /* 0x002fe20000000021 */
[----:B------:R-:W-:Y:S06]  /*2360*/  BRA `(.L_x_44) ;  /* 0x00000000001c7947 */ /* 0x000fec0003800000 */
.L_x_40:
[----:B------:R-:W-:Y:S04]  /*2370*/  LDS.128 R12, [R39+0x10] ;  /* 0x00001000270c7984 */ /* 0x000fe80000000c00 */
[----:B------:R-:W1:Y:S02]  /*2380*/  LDS.128 R16, [R37+0x30] ;  /* 0x0000300025107984 */ /* 0x000e640000000c00 */
[----:B-1----:R-:W-:-:S04]  /*2390*/  FMUL R13, R13, R17 ;  /* 0x000000110d0d7220 */ /* 0x002fc80000400000 */
[----:B------:R-:W-:-:S04]  /*23a0*/  FFMA R13, R12, R16, R13 ;  /* 0x000000100c0d7223 */ /* 0x000fc8000000000d */
[----:B------:R-:W-:-:S04]  /*23b0*/  FFMA R14, R14, R18, R13 ;  /* 0x000000120e0e7223 */ /* 0x000fc8000000000d */
[----:B------:R-:W-:-:S04]  /*23c0*/  FFMA R14, R15, R19, R14 ;  /* 0x000000130f0e7223 */ /* 0x000fc8000000000e */
[----:B------:R-:W-:-:S07]  /*23d0*/  FADD R33, R33, R14 ;  /* 0x0000000e21217221 */ /* 0x000fce0000000000 */
.L_x_44:
[----:B------:R-:W-:Y:S05]  /*23e0*/  BSYNC.RECONVERGENT B3 ;  /* 0x0000000000037941 */ /* 0x000fea0003800200 */
.L_x_39:
[----:B------:R-:W-:Y:S01]  /*23f0*/  IADD3 R13, PT, PT, R7, 0xb, RZ ;  /* 0x0000000b070d7810 */ /* 0x000fe20007ffe0ff */
[----:B------:R-:W-:Y:S03]  /*2400*/  BSSY.RECONVERGENT B3, `(.L_x_49) ;  /* 0x0000058000037945 */ /* 0x000fe60003800200 */
[----:B------:R-:W-:-:S13]  /*2410*/  ISETP.GE.AND P2, PT, R13, R40, PT ;  /* 0x000000280d00720c */ /* 0x000fda0003f46270 */
[----:B------:R-:W-:Y:S05]  /*2420*/  @!P2 BRA `(.L_x_50) ;  /* 0x000000040038a947 */ /* 0x000fea0003800000 */
[----:B------:R-:W-:Y:S01]  /*2430*/  VIADD R12, R41, 0xfffffff7 ;  /* 0xfffffff7290c7836 */ /* 0x000fe20000000000 */
[----:B------:R-:W-:Y:S01]  /*2440*/  BSSY.RECONVERGENT B4, `(.L_x_51) ;  /* 0x0000020000047945 */ /* 0x000fe20003800200 */
[----:B------:R-:W-:-:S03]  /*2450*/  IADD3 R17, PT, PT, R7, 0x8, RZ ;  /* 0x0000000807117810 */ /* 0x000fc60007ffe0ff */
[----:B------:R-:W-:-:S13]  /*2460*/  ISETP.GE.U32.AND P2, PT, R12, 0x7, PT ;  /* 0x000000070c00780c */ /* 0x000fda0003f46070 */
[----:B------:R-:W-:Y:S05]  /*2470*/  @!P2 BRA `(.L_x_52) ;  /* 0x000000000070a947 */ /* 0x000fea0003800000 */
[----:B------:R-:W-:Y:S01]  /*2480*/  BSSY.RECONVERGENT B5, `(.L_x_52) ;  /* 0x000001b000057945 */ /* 0x000fe20003800200 */
[----:B------:R-:W-:-:S07]  /*2490*/  IADD3 R16, PT, PT, R41, -0x8, -R23 ;  /* 0xfffffff829107810 */ /* 0x000fce0007ffe817 */
.L_x_53:
[----:B------:R-:W-:Y:S01]  /*24a0*/  IMAD.IADD R18, R8, 0x1, R17 ;  /* 0x0000000108127824 */ /* 0x000fe200078e0211 */
[----:B------:R-:W-:-:S04]  /*24b0*/  LEA R19, R17, R36, 0x2 ;  /* 0x0000002411137211 */ /* 0x000fc800078e10ff */
[----:B------:R-:W-:Y:S01]  /*24c0*/  LEA R18, R18, UR12, 0x2 ;  /* 0x0000000c12127c11 */ /* 0x000fe2000f8e10ff */
[----:B------:R-:W-:Y:S04]  /*24d0*/  LDS.128 R12, [R19] ;  /* 0x00000000130c7984 */ /* 0x000fe80000000c00 */
[----:B------:R-:W1:Y:S04]  /*24e0*/  LDS R42, [R18+0x20] ;  /* 0x00002000122a7984 */ /* 0x000e680000000800 */
[----:B------:R-:W-:Y:S04]  /*24f0*/  LDS R44, [R18+0x30] ;  /* 0x00003000122c7984 */ /* 0x000fe80000000800 */
[----:B------:R-:W-:Y:S01]  /*2500*/  LDS R45, [R18+0x34] ;  /* 0x00003400122d7984 */ /* 0x000fe20000000800 */
[----:B-1----:R-:W-:-:S03]  /*2510*/  FFMA R12, R12, R42, R33 ;  /* 0x0000002a0c0c7223 */ /* 0x002fc60000000021 */
[----:B------:R-:W1:Y:S04]  /*2520*/  LDS R33, [R18+0x24] ;  /* 0x0000240012217984 */ /* 0x000e680000000800 */
[----:B------:R-:W2:Y:S01]  /*2530*/  LDS R42, [R18+0x28] ;  /* 0x00002800122a7984 */ /* 0x000ea20000000800 */
[----:B-1----:R-:W-:-:S03]  /*2540*/  FFMA R13, R13, R33, R12 ;  /* 0x000000210d0d7223 */ /* 0x002fc6000000000c */
[----:B------:R-:W1:Y:S01]  /*2550*/  LDS R12, [R18+0x2c] ;  /* 0x00002c00120c7984 */ /* 0x000e620000000800 */
[----:B--2---:R-:W-:Y:S01]  /*2560*/  FFMA R14, R14, R42, R13 ;  /* 0x0000002a0e0e7223 */ /* 0x004fe2000000000d */
[----:B------:R-:W-:Y:S02]  /*2570*/  IMAD R13, R38, -0x4, R17 ;  /* 0xfffffffc260d7824 */ /* 0x000fe400078e0211 */
[----:B------:R-:W-:Y:S01]  /*2580*/  LDS R33, [R18+0x38] ;  /* 0x0000380012217984 */ /* 0x000fe20000000800 */
[----:B------:R-:W-:Y:S02]  /*2590*/  VIADD R17, R17, 0x8 ;  /* 0x0000000811117836 */ /* 0x000fe40000000000 */
[----:B------:R-:W-:Y:S01]  /*25a0*/  ISETP.NE.AND P2, PT, R13, R16, PT ;  /* 0x000000100d00720c */ /* 0x000fe20003f45270 */
[----:B------:R-:W-:Y:S01]  /*25b0*/  LDS R42, [R18+0x3c] ;  /* 0x00003c00122a7984 */ /* 0x000fe20000000800 */
[----:B-1----:R-:W-:-:S03]  /*25c0*/  FFMA R43, R15, R12, R14 ;  /* 0x0000000c0f2b7223 */ /* 0x002fc6000000000e */
[----:B------:R-:W1:Y:S02]  /*25d0*/  LDS.128 R12, [R19+0x10] ;  /* 0x00001000130c7984 */ /* 0x000e640000000c00 */
[----:B-1----:R-:W-:-:S04]  /*25e0*/  FFMA R12, R12, R44, R43 ;  /* 0x0000002c0c0c7223 */ /* 0x002fc8000000002b */
[----:B------:R-:W-:-:S04]  /*25f0*/  FFMA R13, R13, R45, R12 ;  /* 0x0000002d0d0d7223 */ /* 0x000fc8000000000c */
[----:B------:R-:W-:-:S04]  /*2600*/  FFMA R14, R14, R33, R13 ;  /* 0x000000210e0e7223 */ /* 0x000fc8000000000d */
[----:B------:R-:W-:Y:S01]  /*2610*/  FFMA R33, R15, R42, R14 ;  /* 0x0000002a0f217223 */ /* 0x000fe2000000000e */
[----:B------:R-:W-:Y:S06]  /*2620*/  @P2 BRA `(.L_x_53) ;  /* 0xfffffffc009c2947 */ /* 0x000fec000383ffff */
[----:B------:R-:W-:Y:S05]  /*2630*/  BSYNC.RECONVERGENT B5 ;  /* 0x0000000000057941 */ /* 0x000fea0003800200 */
.L_x_52:
[----:B------:R-:W-:Y:S05]  /*2640*/  BSYNC.RECONVERGENT B4 ;  /* 0x0000000000047941 */ /* 0x000fea0003800200 */
.L_x_51:
[----:B------:R-:W-:-:S13]  /*2650*/  ISETP.NE.AND P2, PT, R23, RZ, PT ;  /* 0x000000ff1700720c */ /* 0x000fda0003f45270 */
[----:B------:R-:W-:Y:S05]  /*2660*/  @!P2 BRA `(.L_x_54) ;  /* 0x0000000000c4a947 */ /* 0x000fea0003800000 */
[----:B------:R-:W-:Y:S01]  /*2670*/  ISETP.GE.U32.AND P2, PT, R11, 0x3, PT ;  /* 0x000000030b00780c */ /* 0x000fe20003f46070 */
[----:B------:R-:W-:Y:S01]  /*2680*/  BSSY.RECONVERGENT B4, `(.L_x_55) ;  /* 0x0000011000047945 */ /* 0x000fe20003800200 */
[----:B------:R-:W-:-:S11]  /*2690*/  ISETP.NE.AND P3, PT, R25, RZ, PT ;  /* 0x000000ff1900720c */ /* 0x000fd60003f65270 */
        /* <DEDUP_REMOVED lines=15> */
.L_x_56:
[----:B------:R-:W-:Y:S05]  /*2790*/  BSYNC.RECONVERGENT B4 ;  /* 0x0000000000047941 */ /* 0x000fea0003800200 */
.L_x_55:
        /* <DEDUP_REMOVED lines=14> */
.L_x_58:
[----:B------:R-:W-:Y:S05]  /*2880*/  BSYNC.RECONVERGENT B4 ;  /* 0x0000000000047941 */ /* 0x000fea0003800200 */
.L_x_57:
        /* <DEDUP_REMOVED lines=8> */
.L_x_50:
[----:B------:R-:W-:Y:S04]  /*2910*/  LDS.128 R12, [R39+0x20] ;  /* 0x00002000270c7984 */ /* 0x000fe80000000c00 */
[----:B------:R-:W1:Y:S02]  /*2920*/  LDS.128 R16, [R37+0x40] ;  /* 0x0000400025107984 */ /* 0x000e640000000c00 */
[----:B-1----:R-:W-:-:S04]  /*2930*/  FMUL R13, R13, R17 ;  /* 0x000000110d0d7220 */ /* 0x002fc80000400000 */
[----:B------:R-:W-:-:S04]  /*2940*/  FFMA R13, R12, R16, R13 ;  /* 0x000000100c0d7223 */ /* 0x000fc8000000000d */
[----:B------:R-:W-:-:S04]  /*2950*/  FFMA R14, R14, R18, R13 ;  /* 0x000000120e0e7223 */ /* 0x000fc8000000000d */
[----:B------:R-:W-:-:S04]  /*2960*/  FFMA R14, R15, R19, R14 ;  /* 0x000000130f0e7223 */ /* 0x000fc8000000000e */
[----:B------:R-:W-:-:S07]  /*2970*/  FADD R33, R33, R14 ;  /* 0x0000000e21217221 */ /* 0x000fce0000000000 */
.L_x_54:
[----:B------:R-:W-:Y:S05]  /*2980*/  BSYNC.RECONVERGENT B3 ;  /* 0x0000000000037941 */ /* 0x000fea0003800200 */
.L_x_49:
        /* <DEDUP_REMOVED lines=11> */
.L_x_63:
[----:B------:R-:W-:Y:S01]  /*2a40*/  IMAD.IADD R39, R8, 0x1, R37 ;  /* 0x0000000108277824 */ /* 0x000fe200078e0225 */
[----:B------:R-:W-:-:S04]  /*2a50*/  LEA R42, R37, R36, 0x2 ;  /* 0x00000024252a7211 */ /* 0x000fc800078e10ff */
[----:B------:R-:W-:Y:S01]  /*2a60*/  LEA R39, R39, UR12, 0x2 ;  /* 0x0000000c27277c11 */ /* 0x000fe2000f8e10ff */
[----:B------:R-:W-:Y:S04]  /*2a70*/  LDS.128 R12, [R42] ;  /* 0x000000002a0c7984 */ /* 0x000fe80000000c00 */
[----:B------:R-:W1:Y:S04]  /*2a80*/  LDS R16, [R39+0x20] ;  /* 0x0000200027107984 */ /* 0x000e680000000800 */
[----:B------:R-:W2:Y:S04]  /*2a90*/  LDS R17, [R39+0x24] ;  /* 0x0000240027117984 */ /* 0x000ea80000000800 */
[----:B------:R-:W3:Y:S04]  /*2aa0*/  LDS R18, [R39+0x28] ;  /* 0x0000280027127984 */ /* 0x000ee80000000800 */
[----:B------:R-:W-:Y:S01]  /*2ab0*/  LDS R40, [R39+0x34] ;  /* 0x0000340027287984 */ /* 0x000fe20000000800 */
[----:B-1----:R-:W-:-:S03]  /*2ac0*/  FFMA R12, R12, R16, R33 ;  /* 0x000000100c0c7223 */ /* 0x002fc60000000021 */
[----:B------:R-:W-:Y:S01]  /*2ad0*/  LDS R33, [R39+0x30] ;  /* 0x0000300027217984 */ /* 0x000fe20000000800 */
[----:B--2---:R-:W-:-:S03]  /*2ae0*/  FFMA R13, R13, R17, R12 ;  /* 0x000000110d0d7223 */ /* 0x004fc6000000000c */
[----:B------:R-:W1:Y:S01]  /*2af0*/  LDS R12, [R39+0x2c] ;  /* 0x00002c00270c7984 */ /* 0x000e620000000800 */
[----:B---3--:R-:W-:-:S03]  /*2b00*/  FFMA R44, R14, R18, R13 ;  /* 0x000000120e2c7223 */ /* 0x008fc6000000000d */
[----:B------:R-:W2:Y:S04]  /*2b10*/  LDS.128 R16, [R42+0x10] ;  /* 0x000010002a107984 */ /* 0x000ea80000000c00 */
[----:B------:R-:W3:Y:S04]  /*2b20*/  LDS R13, [R39+0x38] ;  /* 0x00003800270d7984 */ /* 0x000ee80000000800 */
[----:B------:R-:W4:Y:S01]  /*2b30*/  LDS R14, [R39+0x3c] ;  /* 0x00003c00270e7984 */ /* 0x000f220000000800 */
[----:B-1----:R-:W-:Y:S01]  /*2b40*/  FFMA R15, R15, R12, R44 ;  /* 0x0000000c0f0f7223 */ /* 0x002fe2000000002c */
[----:B------:R-:W-:Y:S01]  /*2b50*/  IMAD R12, R38, -0x4, R37 ;  /* 0xfffffffc260c7824 */ /* 0x000fe200078e0225 */
[----:B------:R-:W-:-:S02]  /*2b60*/  IADD3 R37, PT, PT, R37, 0x8, RZ ;  /* 0x0000000825257810 */ /* 0x000fc40007ffe0ff */
[----:B--2---:R-:W-:Y:S01]  /*2b70*/  FFMA R16, R16, R33, R15 ;  /* 0x0000002110107223 */ /* 0x004fe2000000000f */
[----:B------:R-:W-:-:S03]  /*2b80*/  VIADD R12, R12, 0xfffffffc ;  /* 0xfffffffc0c0c7836 */ /* 0x000fc60000000000 */
[----:B------:R-:W-:Y:S02]  /*2b90*/  FFMA R17, R17, R40, R16 ;  /* 0x0000002811117223 */ /* 0x000fe40000000010 */
[----:B------:R-:W-:Y:S02]  /*2ba0*/  ISETP.NE.AND P2, PT, R12, R41, PT ;  /* 0x000000290c00720c */ /* 0x000fe40003f45270 */
[----:B---3--:R-:W-:-:S04]  /*2bb0*/  FFMA R18, R18, R13, R17 ;  /* 0x0000000d12127223 */ /* 0x008fc80000000011 */
[----:B----4-:R-:W-:-:S07]  /*2bc0*/  FFMA R33, R19, R14, R18 ;  /* 0x0000000e13217223 */ /* 0x010fce0000000012 */
[----:B------:R-:W-:Y:S05]  /*2bd0*/  @P2 BRA `(.L_x_63) ;  /* 0xfffffffc00982947 */ /* 0x000fea000383ffff */
[----:B------:R-:W-:Y:S05]  /*2be0*/  BSYNC.RECONVERGENT B5 ;  /* 0x0000000000057941 */ /* 0x000fea0003800200 */
.L_x_62:
[----:B------:R-:W-:Y:S05]  /*2bf0*/  BSYNC.RECONVERGENT B4 ;  /* 0x0000000000047941 */ /* 0x000fea0003800200 */
.L_x_61:
[----:B------:R-:W-:-:S13]  /*2c00*/  ISETP.NE.AND P2, PT, R23, 0x4, PT ;  /* 0x000000041700780c */ /* 0x000fda0003f45270 */
        /* <DEDUP_REMOVED lines=20> */
.L_x_66:
[----:B------:R-:W-:Y:S05]  /*2d50*/  BSYNC.RECONVERGENT B4 ;  /* 0x0000000000047941 */ /* 0x000fea0003800200 */
.L_x_65:
        /* <DEDUP_REMOVED lines=14> */
.L_x_68:
[----:B------:R-:W-:Y:S05]  /*2e40*/  BSYNC.RECONVERGENT B4 ;  /* 0x0000000000047941 */ /* 0x000fea0003800200 */
.L_x_67:
[----:B------:R-:W-:Y:S05]  /*2e50*/  @!P3 BRA `(.L_x_64) ;  /* 0x000000000038b947 */ /* 0x000fea0003800000 */
[----:B------:R-:W-:Y:S01]  /*2e60*/  IADD3 R12, PT, PT, R8, R37, RZ ;  /* 0x00000025080c7210 */ /* 0x000fe20007ffe0ff */
[----:B------:R-:W-:-:S03]  /*2e70*/  IMAD R36, R37, 0x4, R36 ;  /* 0x0000000425247824 */ /* 0x000fc600078e0224 */
[----:B------:R-:W-:-:S03]  /*2e80*/  LEA R12, R12, UR12, 0x2 ;  /* 0x0000000c0c0c7c11 */ /* 0x000fc6000f8e10ff */
[----:B------:R-:W-:Y:S04]  /*2e90*/  LDS R36, [R36] ;  /* 0x0000000024247984 */ /* 0x000fe80000000800 */
[----:B------:R-:W1:Y:S02]  /*2ea0*/  LDS R12, [R12+0x20] ;  /* 0x000020000c0c7984 */ /* 0x000e640000000800 */
[----:B-1----:R-:W-:Y:S01]  /*2eb0*/  FFMA R33, R36, R12, R33 ;  /* 0x0000000c24217223 */ /* 0x002fe20000000021 */
[----:B------:R-:W-:Y:S06]  /*2ec0*/  BRA `(.L_x_64) ;  /* 0x00000000001c7947 */ /* 0x000fec0003800000 */
.L_x_60:
[----:B------:R-:W-:Y:S04]  /*2ed0*/  LDS.128 R12, [R39+0x30] ;  /* 0x00003000270c7984 */ /* 0x000fe80000000c00 */
[----:B------:R-:W1:Y:S02]  /*2ee0*/  LDS.128 R16, [R37+0x50] ;  /* 0x0000500025107984 */ /* 0x000e640000000c00 */
[----:B-1----:R-:W-:-:S04]  /*2ef0*/  FMUL R13, R13, R17 ;  /* 0x000000110d0d7220 */ /* 0x002fc80000400000 */
[----:B------:R-:W-:-:S04]  /*2f00*/  FFMA R13, R12, R16, R13 ;  /* 0x000000100c0d7223 */ /* 0x000fc8000000000d */
[----:B------:R-:W-:-:S04]  /*2f10*/  FFMA R14, R14, R18, R13 ;  /* 0x000000120e0e7223 */ /* 0x000fc8000000000d */
[----:B------:R-:W-:-:S04]  /*2f20*/  FFMA R14, R15, R19, R14 ;  /* 0x000000130f0e7223 */ /* 0x000fc8000000000e */
[----:B------:R-:W-:-:S07]  /*2f30*/  FADD R33, R33, R14 ;  /* 0x0000000e21217221 */ /* 0x000fce0000000000 */
.L_x_64:
[----:B------:R-:W-:Y:S05]  /*2f40*/  BSYNC.RECONVERGENT B3 ;  /* 0x0000000000037941 */ /* 0x000fea0003800200 */
.L_x_59:
[----:B------:R-:W-:Y:S02]  /*2f50*/  LOP3.LUT R6, R6, 0x4, RZ, 0x3c, !PT ;  /* 0x0000000406067812 */ /* 0x000fe400078e3cff */
[----:B------:R-:W-:Y:S01]  /*2f60*/  IADD3 R7, PT, PT, R7, 0x10, RZ ;  /* 0x0000001007077810 */ /* 0x000fe20007ffe0ff */
[----:B------:R-:W-:Y:S06]  /*2f70*/  @P1 BRA `(.L_x_69) ;  /* 0xffffffe800241947 */ /* 0x000fec000383ffff */
[----:B------:R-:W-:Y:S05]  /*2f80*/  BSYNC.RECONVERGENT B0 ;  /* 0x0000000000007941 */ /* 0x000fea0003800200 */
.L_x_28:
[----:B------:R-:W-:-:S07]  /*2f90*/  IMAD.MOV.U32 R35, RZ, RZ, R20 ;  /* 0x000000ffff237224 */ /* 0x000fce00078e0014 */
.L_x_27:
[----:B------:R-:W-:Y:S05]  /*2fa0*/  BSYNC.RECONVERGENT B1 ;  /* 0x0000000000017941 */ /* 0x000fea0003800200 */
.L_x_26:
[----:B------:R-:W-:Y:S01]  /*2fb0*/  ISETP.NE.AND P1, PT, R21, RZ, PT ;  /* 0x000000ff1500720c */ /* 0x000fe20003f25270 */
[----:B------:R-:W-:-:S12]  /*2fc0*/  BSSY.RECONVERGENT B0, `(.L_x_70) ;  /* 0x000007c000007945 */ /* 0x000fd80003800200 */
[----:B------:R-:W-:Y:S05]  /*2fd0*/  @!P1 BRA `(.L_x_71) ;  /* 0x0000000400e89947 */ /* 0x000fea0003800000 */
[----:B------:R-:W-:-:S07]  /*2fe0*/  MOV R34, RZ ;  /* 0x000000ff00227202 */ /* 0x000fce0000000f00 */
.L_x_82:
[----:B------:R-:W1:Y:S01]  /*2ff0*/  LDC R36, c[0x0][0x3b0] ;  /* 0x0000ec00ff247b82 */ /* 0x000e620000000800 */
[----:B------:R-:W-:Y:S01]  /*3000*/  VIADD R12, R7, 0x3 ;  /* 0x00000003070c7836 */ /* 0x000fe20000000000 */
[----:B------:R-:W-:Y:S01]  /*3010*/  IADD3 R34, PT, PT, R34, 0x1, RZ ;  /* 0x0000000122227810 */ /* 0x000fe20007ffe0ff */
[----:B------:R-:W-:Y:S03]  /*3020*/  BSSY.RECONVERGENT B1, `(.L_x_72) ;  /* 0x0000071000017945 */ /* 0x000fe60003800200 */
[----:B------:R-:W-:Y:S02]  /*3030*/  ISETP.NE.AND P1, PT, R34, R21, PT ;  /* 0x000000152200720c */ /* 0x000fe40003f25270 */
[----:B-1----:R-:W-:-:S13]  /*3040*/  ISETP.GE.AND P2, PT, R12, R36, PT ;  /* 0x000000240c00720c */ /* 0x002fda0003f46270 */
[----:B------:R-:W-:Y:S05]  /*3050*/  @!P2 BRA `(.L_x_73) ;  /* 0x000000040080a947 */ /* 0x000fea0003800000 */
[----:B------:R-:W-:Y:S01]  /*3060*/  IMAD R36, R35, -0x4, R36 ;  /* 0xfffffffc23247824 */ /* 0x000fe200078e0224 */
[----:B------:R-:W-:Y:S01]  /*3070*/  BSSY.RECONVERGENT B3, `(.L_x_74) ;  /* 0x0000027000037945 */ /* 0x000fe20003800200 */
[----:B------:R-:W-:Y:S02]  /*3080*/  MOV R19, R7 ;  /* 0x0000000700137202 */ /* 0x000fe40000000f00 */
[C---:B------:R-:W-:Y:S01]  /*3090*/  VIADD R12, R36.reuse, 0xffffffff ;  /* 0xffffffff240c7836 */ /* 0x040fe20000000000 */
[----:B------:R-:W-:-:S04]  /*30a0*/  LOP3.LUT P3, RZ, R36, 0x7, RZ, 0xc0, !PT ;  /* 0x0000000724ff7812 */ /* 0x000fc8000786c0ff */
[----:B------:R-:W-:-:S13]  /*30b0*/  ISETP.GE.U32.AND P2, PT, R12, 0x7, PT ;  /* 0x000000070c00780c */ /* 0x000fda0003f46070 */
[----:B------:R-:W-:Y:S05]  /*30c0*/  @!P2 BRA `(.L_x_75) ;  /* 0x000000000084a947 */ /* 0x000fea0003800000 */
[----:B------:R-:W1:Y:S01]  /*30d0*/  S2R R13, SR_CgaCtaId ;  /* 0x00000000000d7919 */ /* 0x000e620000008800 */
[----:B------:R-:W-:Y:S01]  /*30e0*/  MOV R18, 0x400 ;  /* 0x0000040000127802 */ /* 0x000fe20000000f00 */
[----:B------:R-:W-:Y:S01]  /*30f0*/  IMAD.MOV.U32 R37, RZ, RZ, RZ ;  /* 0x000000ffff257224 */ /* 0x000fe200078e00ff */
[----:B------:R-:W-:Y:S02]  /*3100*/  LOP3.LUT R36, R36, 0xfffffff8, RZ, 0xc0, !PT ;  /* 0xfffffff824247812 */ /* 0x000fe400078ec0ff */
[----:B------:R-:W-:Y:S02]  /*3110*/  MOV R19, R7 ;  /* 0x0000000700137202 */ /* 0x000fe40000000f00 */
[----:B-1----:R-:W-:-:S07]  /*3120*/  LEA R18, R13, R18, 0x18 ;  /* 0x000000120d127211 */ /* 0x002fce00078ec0ff */
.L_x_76:
[----:B------:R-:W-:Y:S01]  /*3130*/  IMAD.IADD R38, R8, 0x1, R19 ;  /* 0x0000000108267824 */ /* 0x000fe200078e0213 */
[----:B------:R-:W-:Y:S01]  /*3140*/  LEA R39, R19, R18, 0x2 ;  /* 0x0000001213277211 */ /* 0x000fe200078e10ff */
[----:B------:R-:W-:Y:S01]  /*3150*/  VIADD R37, R37, 0x8 ;  /* 0x0000000825257836 */ /* 0x000fe20000000000 */
[----:B------:R-:W-:Y:S02]  /*3160*/  IADD3 R19, PT, PT, R19, 0x8, RZ ;  /* 0x0000000813137810 */ /* 0x000fe40007ffe0ff */
[----:B------:R-:W-:Y:S01]  /*3170*/  LEA R38, R38, UR12, 0x2 ;  /* 0x0000000c26267c11 */ /* 0x000fe2000f8e10ff */
[----:B------:R-:W-:Y:S01]  /*3180*/  LDS.64 R14, [R39] ;  /* 0x00000000270e7984 */ /* 0x000fe20000000a00 */
[----:B------:R-:W-:-:S03]  /*3190*/  ISETP.NE.AND P2, PT, R37, R36, PT ;  /* 0x000000242500720c */ /* 0x000fc60003f45270 */
[----:B------:R-:W1:Y:S04]  /*31a0*/  LDS R16, [R38+0x20] ;  /* 0x0000200026107984 */ /* 0x000e680000000800 */
[----:B------:R-:W2:Y:S04]  /*31b0*/  LDS R41, [R38+0x24] ;  /* 0x0000240026297984 */ /* 0x000ea80000000800 */
[----:B------:R-:W-:Y:S04]  /*31c0*/  LDS.64 R12, [R39+0x8] ;  /* 0x00000800270c7984 */ /* 0x000fe80000000a00 */
[----:B------:R-:W3:Y:S04]  /*31d0*/  LDS R17, [R38+0x28] ;  /* 0x0000280026117984 */ /* 0x000ee80000000800 */
[----:B------:R-:W4:Y:S04]  /*31e0*/  LDS R40, [R38+0x2c] ;  /* 0x00002c0026287984 */ /* 0x000f280000000800 */
[----:B------:R-:W-:Y:S04]  /*31f0*/  LDS R43, [R38+0x34] ;  /* 0x00003400262b7984 */ /* 0x000fe80000000800 */
[----:B------:R-:W-:Y:S01]  /*3200*/  LDS R45, [R38+0x3c] ;  /* 0x00003c00262d7984 */ /* 0x000fe20000000800 */
[----:B-1----:R-:W-:-:S03]  /*3210*/  FFMA R14, R14, R16, R33 ;  /* 0x000000100e0e7223 */ /* 0x002fc60000000021 */
[----:B------:R-:W-:Y:S01]  /*3220*/  LDS R33, [R38+0x30] ;  /* 0x0000300026217984 */ /* 0x000fe20000000800 */
[----:B--2---:R-:W-:-:S03]  /*3230*/  FFMA R41, R41, R15, R14 ;  /* 0x0000000f29297223 */ /* 0x004fc6000000000e */
[----:B------:R-:W1:Y:S01]  /*3240*/  LDS.64 R14, [R39+0x10] ;  /* 0x00001000270e7984 */ /* 0x000e620000000a00 */
[----:B---3--:R-:W-:-:S03]  /*3250*/  FFMA R41, R12, R17, R41 ;  /* 0x000000110c297223 */ /* 0x008fc60000000029 */
[----:B------:R-:W-:Y:S01]  /*3260*/  LDS.64 R16, [R39+0x18] ;  /* 0x0000180027107984 */ /* 0x000fe20000000a00 */
[----:B----4-:R-:W-:-:S03]  /*3270*/  FFMA R13, R40, R13, R41 ;  /* 0x0000000d280d7223 */ /* 0x010fc60000000029 */
[----:B------:R-:W2:Y:S01]  /*3280*/  LDS R12, [R38+0x38] ;  /* 0x00003800260c7984 */ /* 0x000ea20000000800 */
[----:B-1----:R-:W-:-:S04]  /*3290*/  FFMA R14, R14, R33, R13 ;  /* 0x000000210e0e7223 */ /* 0x002fc8000000000d */
[----:B------:R-:W-:-:S04]  /*32a0*/  FFMA R15, R43, R15, R14 ;  /* 0x0000000f2b0f7223 */ /* 0x000fc8000000000e */
[----:B--2---:R-:W-:-:S04]  /*32b0*/  FFMA R12, R16, R12, R15 ;  /* 0x0000000c100c7223 */ /* 0x004fc8000000000f */
[----:B------:R-:W-:Y:S01]  /*32c0*/  FFMA R33, R45, R17, R12 ;  /* 0x000000112d217223 */ /* 0x000fe2000000000c */
[----:B------:R-:W-:Y:S06]  /*32d0*/  @P2 BRA `(.L_x_76) ;  /* 0xfffffffc00942947 */ /* 0x000fec000383ffff */
.L_x_75:
[----:B------:R-:W-:Y:S05]  /*32e0*/  BSYNC.RECONVERGENT B3 ;  /* 0x0000000000037941 */ /* 0x000fea0003800200 */
.L_x_74:
[----:B------:R-:W-:Y:S05]  /*32f0*/  @!P3 BRA `(.L_x_77) ;  /* 0x00000004000cb947 */ /* 0x000fea0003800000 */
[----:B------:R-:W-:Y:S01]  /*3300*/  LEA R12, R6, UR21, 0x2 ;  /* 0x00000015060c7c11 */ /* 0x000fe2000f8e10ff */
[----:B------:R-:W-:Y:S03]  /*3310*/  BSSY.RECONVERGENT B3, `(.L_x_78) ;  /* 0x0000017000037945 */ /* 0x000fe60003800200 */
[----:B------:R-:W-:-:S04]  /*3320*/  LOP3.LUT R12, R12, 0x7, RZ, 0xc0, !PT ;  /* 0x000000070c0c7812 */ /* 0x000fc800078ec0ff */
[C---:B------:R-:W-:Y:S01]  /*3330*/  LOP3.LUT P3, RZ, R12.reuse, 0x3, RZ, 0xc0, !PT ;  /* 0x000000030cff7812 */ /* 0x040fe2000786c0ff */
[----:B------:R-:W-:-:S05]  /*3340*/  VIADD R13, R12, 0xffffffff ;  /* 0xffffffff0c0d7836 */ /* 0x000fca0000000000 */
[----:B------:R-:W-:-:S13]  /*3350*/  ISETP.GE.U32.AND P2, PT, R13, 0x3, PT ;  /* 0x000000030d00780c */ /* 0x000fda0003f46070 */
[----:B------:R-:W-:Y:S05]  /*3360*/  @!P2 BRA `(.L_x_79) ;  /* 0x000000000044a947 */ /* 0x000fea0003800000 */
[----:B------:R-:W1:Y:S01]  /*3370*/  S2UR UR15, SR_CgaCtaId ;  /* 0x00000000000f79c3 */ /* 0x000e620000008800 */
[----:B------:R-:W-:Y:S01]  /*3380*/  UMOV UR7, 0x400 ;  /* 0x0000040000077882 */ /* 0x000fe20000000000 */
[----:B------:R-:W-:-:S04]  /*3390*/  IADD3 R12, PT, PT, R8, R19, RZ ;  /* 0x00000013080c7210 */ /* 0x000fc80007ffe0ff */
[----:B------:R-:W-:-:S05]  /*33a0*/  LEA R17, R12, UR12, 0x2 ;  /* 0x0000000c0c117c11 */ /* 0x000fca000f8e10ff */
[----:B------:R-:W-:Y:S04]  /*33b0*/  LDS R18, [R17+0x20] ;  /* 0x0000200011127984 */ /* 0x000fe80000000800 */
[----:B------:R-:W-:Y:S04]  /*33c0*/  LDS R37, [R17+0x24] ;  /* 0x0000240011257984 */ /* 0x000fe80000000800 */
[----:B------:R-:W-:Y:S04]  /*33d0*/  LDS R36, [R17+0x28] ;  /* 0x0000280011247984 */ /* 0x000fe80000000800 */
[----:B------:R-:W-:Y:S01]  /*33e0*/  LDS R39, [R17+0x2c] ;  /* 0x00002c0011277984 */ /* 0x000fe20000000800 */
[----:B-1----:R-:W-:-:S06]  /*33f0*/  ULEA UR7, UR15, UR7, 0x18 ;  /* 0x000000070f077291 */ /* 0x002fcc000f8ec0ff */
[C---:B------:R-:W-:Y:S01]  /*3400*/  LEA R16, R19.reuse, UR7, 0x2 ;  /* 0x0000000713107c11 */ /* 0x040fe2000f8e10ff */
[----:B------:R-:W-:-:S04]  /*3410*/  VIADD R19, R19, 0x4 ;  /* 0x0000000413137836 */ /* 0x000fc80000000000 */
[----:B------:R-:W1:Y:S04]  /*3420*/  LDS.64 R12, [R16] ;  /* 0x00000000100c7984 */ /* 0x000e680000000a00 */
[----:B------:R-:W2:Y:S01]  /*3430*/  LDS.64 R14, [R16+0x8] ;  /* 0x00000800100e7984 */ /* 0x000ea20000000a00 */
[----:B-1----:R-:W-:-:S04]  /*3440*/  FFMA R12, R12, R18, R33 ;  /* 0x000000120c0c7223 */ /* 0x002fc80000000021 */
[----:B------:R-:W-:-:S04]  /*3450*/  FFMA R13, R37, R13, R12 ;  /* 0x0000000d250d7223 */ /* 0x000fc8000000000c */
[----:B--2---:R-:W-:-:S04]  /*3460*/  FFMA R14, R14, R36, R13 ;  /* 0x000000240e0e7223 */ /* 0x004fc8000000000d */
[----:B------:R-:W-:-:S07]  /*3470*/  FFMA R33, R39, R15, R14 ;  /* 0x0000000f27217223 */ /* 0x000fce000000000e */
.L_x_79:
[----:B------:R-:W-:Y:S05]  /*3480*/  BSYNC.RECONVERGENT B3 ;  /* 0x0000000000037941 */ /* 0x000fea0003800200 */
.L_x_78:
[----:B------:R-:W-:Y:S05]  /*3490*/  @!P3 BRA `(.L_x_77) ;  /* 0x0000000000a4b947 */ /* 0x000fea0003800000 */
[----:B------:R-:W-:Y:S01]  /*34a0*/  ISETP.NE.AND P2, PT, R24, RZ, PT ;  /* 0x000000ff1800720c */ /* 0x000fe20003f45270 */
[----:B------:R-:W-:Y:S01]  /*34b0*/  BSSY.RECONVERGENT B3, `(.L_x_80) ;  /* 0x000000f000037945 */ /* 0x000fe20003800200 */
[----:B------:R-:W-:-:S11]  /*34c0*/  ISETP.NE.AND P3, PT, R10, RZ, PT ;  /* 0x000000ff0a00720c */ /* 0x000fd60003f65270 */
[----:B------:R-:W-:Y:S05]  /*34d0*/  @!P2 BRA `(.L_x_81) ;  /* 0x000000000030a947 */ /* 0x000fea0003800000 */
[----:B------:R-:W1:Y:S01]  /*34e0*/  S2UR UR15, SR_CgaCtaId ;  /* 0x00000000000f79c3 */ /* 0x000e620000008800 */
[----:B------:R-:W-:Y:S01]  /*34f0*/  UMOV UR7, 0x400 ;  /* 0x0000040000077882 */ /* 0x000fe20000000000 */
[----:B------:R-:W-:-:S04]  /*3500*/  IADD3 R12, PT, PT, R8, R19, RZ ;  /* 0x00000013080c7210 */ /* 0x000fc80007ffe0ff */
[----:B------:R-:W-:-:S05]  /*3510*/  LEA R14, R12, UR12, 0x2 ;  /* 0x0000000c0c0e7c11 */ /* 0x000fca000f8e10ff */
[----:B------:R-:W-:Y:S04]  /*3520*/  LDS R15, [R14+0x20] ;  /* 0x000020000e0f7984 */ /* 0x000fe80000000800 */
[----:B------:R-:W-:Y:S01]  /*3530*/  LDS R17, [R14+0x24] ;  /* 0x000024000e117984 */ /* 0x000fe20000000800 */
[----:B-1----:R-:W-:-:S06]  /*3540*/  ULEA UR7, UR15, UR7, 0x18 ;  /* 0x000000070f077291 */ /* 0x002fcc000f8ec0ff */
[C---:B------:R-:W-:Y:S01]  /*3550*/  LEA R12, R19.reuse, UR7, 0x2 ;  /* 0x00000007130c7c11 */ /* 0x040fe2000f8e10ff */
[----:B------:R-:W-:-:S05]  /*3560*/  VIADD R19, R19, 0x2 ;  /* 0x0000000213137836 */ /* 0x000fca0000000000 */
[----:B------:R-:W1:Y:S02]  /*3570*/  LDS.64 R12, [R12] ;  /* 0x000000000c0c7984 */ /* 0x000e640000000a00 */
[----:B-1----:R-:W-:-:S04]  /*3580*/  FFMA R16, R12, R15, R33 ;  /* 0x0000000f0c107223 */ /* 0x002fc80000000021 */
[----:B------:R-:W-:-:S07]  /*3590*/  FFMA R33, R17, R13, R16 ;  /* 0x0000000d11217223 */ /* 0x000fce0000000010 */
.L_x_81:
[----:B------:R-:W-:Y:S05]  /*35a0*/  BSYNC.RECONVERGENT B3 ;  /* 0x0000000000037941 */ /* 0x000fea0003800200 */
.L_x_80:
[----:B------:R-:W-:Y:S05]  /*35b0*/  @!P3 BRA `(.L_x_77) ;  /* 0x00000000005cb947 */ /* 0x000fea0003800000 */
[----:B------:R-:W1:Y:S01]  /*35c0*/  S2UR UR15, SR_CgaCtaId ;  /* 0x00000000000f79c3 */ /* 0x000e620000008800 */
[----:B------:R-:W-:Y:S01]  /*35d0*/  UMOV UR7, 0x400 ;  /* 0x0000040000077882 */ /* 0x000fe20000000000 */
[----:B------:R-:W-:-:S04]  /*35e0*/  IADD3 R12, PT, PT, R8, R19, RZ ;  /* 0x00000013080c7210 */ /* 0x000fc80007ffe0ff */
[----:B------:R-:W-:-:S06]  /*35f0*/  LEA R13, R12, UR12, 0x2 ;  /* 0x0000000c0c0d7c11 */ /* 0x000fcc000f8e10ff */
[----:B------:R-:W-:Y:S01]  /*3600*/  LDS R13, [R13+0x20] ;  /* 0x000020000d0d7984 */ /* 0x000fe20000000800 */
[----:B-1----:R-:W-:-:S06]  /*3610*/  ULEA UR7, UR15, UR7, 0x18 ;  /* 0x000000070f077291 */ /* 0x002fcc000f8ec0ff */
[----:B------:R-:W-:-:S06]  /*3620*/  LEA R12, R19, UR7, 0x2 ;  /* 0x00000007130c7c11 */ /* 0x000fcc000f8e10ff */
[----:B------:R-:W1:Y:S02]  /*3630*/  LDS R12, [R12] ;  /* 0x000000000c0c7984 */ /* 0x000e640000000800 */
[----:B-1----:R-:W-:Y:S01]  /*3640*/  FFMA R33, R12, R13, R33 ;  /* 0x0000000d0c217223 */ /* 0x002fe20000000021 */
[----:B------:R-:W-:Y:S06]  /*3650*/  BRA `(.L_x_77) ;  /* 0x0000000000347947 */ /* 0x000fec0003800000 */
.L_x_73:
[----:B------:R-:W1:Y:S01]  /*3660*/  S2UR UR15, SR_CgaCtaId ;  /* 0x00000000000f79c3 */ /* 0x000e620000008800 */
[----:B------:R-:W-:Y:S01]  /*3670*/  UMOV UR7, 0x400 ;  /* 0x0000040000077882 */ /* 0x000fe20000000000 */
[----:B------:R-:W-:-:S05]  /*3680*/  IMAD.IADD R12, R8, 0x1, R7 ;  /* 0x00000001080c7824 */ /* 0x000fca00078e0207 */
[----:B------:R-:W-:-:S06]  /*3690*/  LEA R12, R12, UR12, 0x2 ;  /* 0x0000000c0c0c7c11 */ /* 0x000fcc000f8e10ff */
[----:B------:R-:W-:Y:S01]  /*36a0*/  LDS.128 R12, [R12+0x20] ;  /* 0x000020000c0c7984 */ /* 0x000fe20000000c00 */
[----:B-1----:R-:W-:-:S06]  /*36b0*/  ULEA UR7, UR15, UR7, 0x18 ;  /* 0x000000070f077291 */ /* 0x002fcc000f8ec0ff */
[----:B------:R-:W-:-:S06]  /*36c0*/  LEA R16, R7, UR7, 0x2 ;  /* 0x0000000707107c11 */ /* 0x000fcc000f8e10ff */
[----:B------:R-:W1:Y:S02]  /*36d0*/  LDS.128 R16, [R16] ;  /* 0x0000000010107984 */ /* 0x000e640000000c00 */
[----:B-1----:R-:W-:-:S04]  /*36e0*/  FMUL R13, R17, R13 ;  /* 0x0000000d110d7220 */ /* 0x002fc80000400000 */
[----:B------:R-:W-:-:S04]  /*36f0*/  FFMA R13, R16, R12, R13 ;  /* 0x0000000c100d7223 */ /* 0x000fc8000000000d */
[----:B------:R-:W-:-:S04]  /*3700*/  FFMA R14, R18, R14, R13 ;  /* 0x0000000e120e7223 */ /* 0x000fc8000000000d */
[----:B------:R-:W-:-:S04]  /*3710*/  FFMA R14, R19, R15, R14 ;  /* 0x0000000f130e7223 */ /* 0x000fc8000000000e */
[----:B------:R-:W-:-:S07]  /*3720*/  FADD R33, R33, R14 ;  /* 0x0000000e21217221 */ /* 0x000fce0000000000 */
.L_x_77:
[----:B------:R-:W-:Y:S05]  /*3730*/  BSYNC.RECONVERGENT B1 ;  /* 0x0000000000017941 */ /* 0x000fea0003800200 */
.L_x_72:
[----:B------:R-:W-:Y:S01]  /*3740*/  IADD3 R6, PT, PT, R6, 0x1, RZ ;  /* 0x0000000106067810 */ /* 0x000fe20007ffe0ff */
[----:B------:R-:W-:Y:S01]  /*3750*/  VIADD R7, R7, 0x4 ;  /* 0x0000000407077836 */ /* 0x000fe20000000000 */
[----:B------:R-:W-:Y:S01]  /*3760*/  IADD3 R35, PT, PT, R35, 0x1, RZ ;  /* 0x0000000123237810 */ /* 0x000fe20007ffe0ff */
[----:B------:R-:W-:Y:S06]  /*3770*/  @P1 BRA `(.L_x_82) ;  /* 0xfffffff8001c1947 */ /* 0x000fec000383ffff */
.L_x_71:
[----:B------:R-:W-:Y:S05]  /*3780*/  BSYNC.RECONVERGENT B0 ;  /* 0x0000000000007941 */ /* 0x000fea0003800200 */
.L_x_70:
[----:B------:R-:W1:Y:S01]  /*3790*/  LDCU UR7, c[0x0][0x3b4] ;  /* 0x00007680ff0777ac */ /* 0x000e620008000800 */
[C---:B------:R-:W-:Y:S01]  /*37a0*/  IMAD R6, R5.reuse, 0x4, R28 ;  /* 0x0000000405067824 */ /* 0x040fe200078e021c */
[----:B------:R-:W-:-:S04]  /*37b0*/  IADD3 R5, PT, PT, R5, UR17, RZ ;  /* 0x0000001105057c10 */ /* 0x000fc8000fffe0ff */
[----:B------:R-:W-:Y:S01]  /*37c0*/  ISETP.GE.AND P1, PT, R5, UR24, PT ;  /* 0x0000001805007c0c */ /* 0x000fe2000bf26270 */
[----:B-1----:R-:W-:-:S05]  /*37d0*/  FMUL R33, R33, UR7 ;  /* 0x0000000721217c20 */ /* 0x002fca0008400000 */
[----:B------:R1:W-:Y:S07]  /*37e0*/  STS [R6+0x1000], R33 ;  /* 0x0010002106007388 */ /* 0x0003ee0000000800 */
[----:B------:R-:W-:Y:S05]  /*37f0*/  @!P1 BRA `(.L_x_83) ;  /* 0xffffffdc00bc9947 */ /* 0x000fea000383ffff */
.L_x_23:
[----:B------:R-:W-:Y:S05]  /*3800*/  BSYNC.RECONVERGENT B2 ;  /* 0x0000000000027941 */ /* 0x000fea0003800200 */
.L_x_22:
[----:B------:R-:W-:Y:S01]  /*3810*/  BAR.SYNC.DEFER_BLOCKING 0x0 ;  /* 0x0000000000007b1d */ /* 0x000fe20000010000 */
[----:B------:R-:W-:-:S05]  /*3820*/  IMAD.MOV.U32 R5, RZ, RZ, -0x800000 ;  /* 0xff800000ff057424 */ /* 0x000fca00078e00ff */
[----:B------:R-:W-:Y:S04]  /*3830*/  BSSY.RECONVERGENT B0, `(.L_x_84) ;  /* 0x000000a000007945 */ /* 0x000fe80003800200 */
[----:B------:R-:W-:Y:S05]  /*3840*/  @P0 BRA `(.L_x_85) ;  /* 0x0000000000200947 */ /* 0x000fea0003800000 */
[----:B------:R-:W-:Y:S01]  /*3850*/  MOV R5, 0xff800000 ;  /* 0xff80000000057802 */ /* 0x000fe20000000f00 */
[----:B-1----:R-:W-:-:S07]  /*3860*/  IMAD.MOV.U32 R6, RZ, RZ, R31 ;  /* 0x000000ffff067224 */ /* 0x002fce00078e001f */
.L_x_86:
[C---:B------:R-:W-:Y:S01]  /*3870*/  LEA R8, R6.reuse, R29, 0x2 ;  /* 0x0000001d06087211 */ /* 0x040fe200078e10ff */
[----:B------:R-:W-:-:S05]  /*3880*/  VIADD R6, R6, UR17 ;  /* 0x0000001106067c36 */ /* 0x000fca0008000000 */
[----:B------:R-:W1:Y:S01]  /*3890*/  LDS R8, [R8+0x2000] ;  /* 0x0020000008087984 */ /* 0x000e620000000800 */
[----:B------:R-:W-:Y:S02]  /*38a0*/  ISETP.GE.AND P1, PT, R6, UR24, PT ;  /* 0x0000001806007c0c */ /* 0x000fe4000bf26270 */
[----:B-1----:R-:W-:-:S11]  /*38b0*/  FMNMX R5, R8, R5, !PT ;  /* 0x0000000508057209 */ /* 0x002fd60007800000 */
[----:B------:R-:W-:Y:S05]  /*38c0*/  @!P1 BRA `(.L_x_86) ;  /* 0xfffffffc00e89947 */ /* 0x000fea000383ffff */
.L_x_85:
[----:B------:R-:W-:Y:S05]  /*38d0*/  BSYNC.RECONVERGENT B0 ;  /* 0x0000000000007941 */ /* 0x000fea0003800200 */
.L_x_84:
[----:B-1----:R-:W1:Y:S01]  /*38e0*/  SHFL.BFLY PT, R6, R5, 0x10, 0x1f ;  /* 0x0e001f0005067f89 */ /* 0x002e6200000e0000 */
[----:B------:R-:W-:Y:S02]  /*38f0*/  ISETP.NE.AND P2, PT, R0, RZ, PT ;  /* 0x000000ff0000720c */ /* 0x000fe40003f45270 */
[----:B------:R-:W-:Y:S02]  /*3900*/  ISETP.GT.U32.AND P1, PT, R31, 0x1f, PT ;  /* 0x0000001f1f00780c */ /* 0x000fe40003f24070 */
[----:B-1----:R-:W-:Y:S02]  /*3910*/  FMNMX R7, R6, R5, !PT ;  /* 0x0000000506077209 */ /* 0x002fe40007800000 */
[----:B------:R-:W-:-:S03]  /*3920*/  LEA R5, R0, R28, 0x2 ;  /* 0x0000001c00057211 */ /* 0x000fc600078e10ff */
[----:B------:R-:W1:Y:S02]  /*3930*/  SHFL.BFLY PT, R6, R7, 0x8, 0x1f ;  /* 0x0d001f0007067f89 */ /* 0x000e6400000e0000 */
[----:B-1----:R-:W-:-:S05]  /*3940*/  FMNMX R8, R7, R6, !PT ;  /* 0x0000000607087209 */ /* 0x002fca0007800000 */
[----:B------:R-:W1:Y:S02]  /*3950*/  SHFL.BFLY PT, R13, R8, 0x4, 0x1f ;  /* 0x0c801f00080d7f89 */ /* 0x000e6400000e0000 */
[----:B-1----:R-:W-:-:S05]  /*3960*/  FMNMX R13, R8, R13, !PT ;  /* 0x0000000d080d7209 */ /* 0x002fca0007800000 */
[----:B------:R-:W1:Y:S02]  /*3970*/  SHFL.BFLY PT, R6, R13, 0x2, 0x1f ;  /* 0x0c401f000d067f89 */ /* 0x000e6400000e0000 */
[----:B-1----:R-:W-:Y:S02]  /*3980*/  FMNMX R12, R13, R6, !PT ;  /* 0x000000060d0c7209 */ /* 0x002fe40007800000 */
[----:B------:R-:W-:-:S03]  /*3990*/  LEA.HI R6, R31, R28, RZ, 0x1d ;  /* 0x0000001c1f067211 */ /* 0x000fc600078fe8ff */
[----:B------:R-:W1:Y:S02]  /*39a0*/  SHFL.BFLY PT, R15, R12, 0x1, 0x1f ;  /* 0x0c201f000c0f7f89 */ /* 0x000e6400000e0000 */
[----:B-1----:R-:W-:-:S05]  /*39b0*/  FMNMX R15, R12, R15, !PT ;  /* 0x0000000f0c0f7209 */ /* 0x002fca0007800000 */
[----:B------:R1:W-:Y:S01]  /*39c0*/  @!P2 STS [R6+0x1100], R15 ;  /* 0x0011000f0600a388 */ /* 0x0003e20000000800 */
[----:B------:R-:W-:Y:S06]  /*39d0*/  BAR.SYNC.DEFER_BLOCKING 0x0 ;  /* 0x0000000000007b1d */ /* 0x000fec0000010000 */
[----:B------:R-:W-:Y:S05]  /*39e0*/  @P1 BRA `(.L_x_87) ;  /* 0x0000000000441947 */ /* 0x000fea0003800000 */
[----:B------:R-:W-:Y:S01]  /*39f0*/  UIADD3 UR7, UPT, UPT, UR17, 0x1f, URZ ;  /* 0x0000001f11077890 */ /* 0x000fe2000fffe0ff */
[----:B------:R-:W-:-:S03]  /*3a00*/  IMAD.MOV.U32 R7, RZ, RZ, -0x800000 ;  /* 0xff800000ff077424 */ /* 0x000fc600078e00ff */
[----:B------:R-:W-:-:S06]  /*3a10*/  USHF.R.U32.HI UR7, URZ, 0x5, UR7 ;  /* 0x00000005ff077899 */ /* 0x000fcc0008011607 */
[----:B------:R-:W-:Y:S01]  /*3a20*/  ISETP.GE.U32.AND P1, PT, R31, UR7, PT ;  /* 0x000000071f007c0c */ /* 0x000fe2000bf26070 */
[----:B------:R-:W-:-:S12]  /*3a30*/  UMOV UR7, 0xffffffff ;  /* 0xffffffff00077882 */ /* 0x000fd80000000000 */
[----:B------:R2:W3:Y:S01]  /*3a40*/  @!P1 LDS R7, [R5+0x1100] ;  /* 0x0011000005079984 */ /* 0x0004e20000000800 */
[----:B------:R-:W-:Y:S05]  /*3a50*/  BRA.DIV UR7, `(.L_x_88) ;  /* 0x0000000e07287947 */ /* 0x000fea000b800000 */
[----:B---3--:R-:W3:Y:S02]  /*3a60*/  SHFL.BFLY PT, R8, R7, 0x10, 0x1f ;  /* 0x0e001f0007087f89 */ /* 0x008ee400000e0000 */
[----:B---3--:R-:W-:-:S05]  /*3a70*/  FMNMX R8, R8, R7, !PT ;  /* 0x0000000708087209 */ /* 0x008fca0007800000 */
[----:B------:R-:W3:Y:S02]  /*3a80*/  SHFL.BFLY PT, R13, R8, 0x8, 0x1f ;  /* 0x0d001f00080d7f89 */ /* 0x000ee400000e0000 */
[----:B---3--:R-:W-:-:S05]  /*3a90*/  FMNMX R13, R8, R13, !PT ;  /* 0x0000000d080d7209 */ /* 0x008fca0007800000 */
[----:B------:R-:W3:Y:S02]  /*3aa0*/  SHFL.BFLY PT, R12, R13, 0x4, 0x1f ;  /* 0x0c801f000d0c7f89 */ /* 0x000ee400000e0000 */
[----:B---3--:R-:W-:-:S05]  /*3ab0*/  FMNMX R12, R13, R12, !PT ;  /* 0x0000000c0d0c7209 */ /* 0x008fca0007800000 */
[----:B-1----:R-:W1:Y:S02]  /*3ac0*/  SHFL.BFLY PT, R15, R12, 0x2, 0x1f ;  /* 0x0c401f000c0f7f89 */ /* 0x002e6400000e0000 */
[----:B-1----:R-:W-:-:S05]  /*3ad0*/  FMNMX R15, R12, R15, !PT ;  /* 0x0000000f0c0f7209 */ /* 0x002fca0007800000 */
[----:B------:R1:W3:Y:S02]  /*3ae0*/  SHFL.BFLY PT, R14, R15, 0x1, 0x1f ;  /* 0x0c201f000f0e7f89 */ /* 0x0002e400000e0000 */
.L_x_112:
[----:B-1-3--:R-:W-:-:S07]  /*3af0*/  FMNMX R15, R15, R14, !PT ;  /* 0x0000000e0f0f7209 */ /* 0x00afce0007800000 */
.L_x_87:
[----:B------:R-:W-:Y:S05]  /*3b00*/  WARPSYNC.ALL ;  /* 0x0000000000007948 */ /* 0x000fea0003800000 */
[----:B------:R-:W-:Y:S01]  /*3b10*/  BAR.SYNC.DEFER_BLOCKING 0x0 ;  /* 0x0000000000007b1d */ /* 0x000fe20000010000 */
[----:B------:R-:W-:Y:S01]  /*3b20*/  HFMA2 R12, -RZ, RZ, 0.96630859375, -0.0022525787353515625 ;  /* 0x3bbb989dff0c7431 */ /* 0x000fe200000001ff */
[----:B------:R-:W-:Y:S01]  /*3b30*/  FMNMX R7, R15, R2, !PT ;  /* 0x000000020f077209 */ /* 0x000fe20007800000 */
[----:B------:R-:W-:Y:S01]  /*3b40*/  IMAD.MOV.U32 R8, RZ, RZ, 0x437c0000 ;  /* 0x437c0000ff087424 */ /* 0x000fe200078e00ff */
[----:B------:R-:W-:Y:S02]  /*3b50*/  MOV R14, RZ ;  /* 0x000000ff000e7202 */ /* 0x000fe40000000f00 */
[----:B------:R-:W-:Y:S04]  /*3b60*/  BSSY.RECONVERGENT B0, `(.L_x_89) ;  /* 0x0000014000007945 */ /* 0x000fe80003800200 */
[----:B------:R-:W-:Y:S05]  /*3b70*/  @P0 BRA `(.L_x_90) ;  /* 0x0000000000480947 */ /* 0x000fea0003800000 */
[----:B------:R-:W-:Y:S01]  /*3b80*/  IMAD.MOV.U32 R14, RZ, RZ, RZ ;  /* 0x000000ffff0e7224 */ /* 0x000fe200078e00ff */
[----:B------:R-:W-:-:S07]  /*3b90*/  MOV R16, R31 ;  /* 0x0000001f00107202 */ /* 0x000fce0000000f00 */
.L_x_91:
[C---:B---3--:R-:W-:Y:S02]  /*3ba0*/  IMAD R34, R16.reuse, 0x4, R29 ;  /* 0x0000000410227824 */ /* 0x048fe400078e021d */
[----:B------:R-:W-:-:S03]  /*3bb0*/  VIADD R16, R16, UR17 ;  /* 0x0000001110107c36 */ /* 0x000fc60008000000 */
[----:B------:R-:W3:Y:S02]  /*3bc0*/  LDS R18, [R34+0x2000] ;  /* 0x0020000022127984 */ /* 0x000ee40000000800 */
[----:B------:R-:W-:Y:S01]  /*3bd0*/  ISETP.GE.AND P0, PT, R16, UR24, PT ;  /* 0x0000001810007c0c */ /* 0x000fe2000bf06270 */
[----:B---3--:R-:W-:-:S04]  /*3be0*/  FADD R13, -R7, R18 ;  /* 0x00000012070d7221 */ /* 0x008fc80000000100 */
[----:B-1----:R-:W-:-:S04]  /*3bf0*/  FFMA.SAT R15, R13, R12, 0.5 ;  /* 0x3f0000000d0f7423 */ /* 0x002fc8000000200c */
[----:B------:R-:W-:-:S04]  /*3c00*/  FFMA.RM R15, R15, R8, 12582913 ;  /* 0x4b4000010f0f7423 */ /* 0x000fc80000004008 */
[C---:B------:R-:W-:Y:S01]  /*3c10*/  FADD R18, R15.reuse, -12583039 ;  /* 0xcb40007f0f127421 */ /* 0x040fe20000000000 */
[----:B------:R-:W-:-:S03]  /*3c20*/  SHF.L.U32 R15, R15, 0x17, RZ ;  /* 0x000000170f0f7819 */ /* 0x000fc600000006ff */
[----:B------:R-:W-:-:S04]  /*3c30*/  FFMA R18, R13, 1.4426950216293334961, -R18 ;  /* 0x3fb8aa3b0d127823 */ /* 0x000fc80000000812 */
[----:B------:R-:W-:-:S06]  /*3c40*/  FFMA R18, R13, 1.925963033500011079e-08, R18 ;  /* 0x32a570600d127823 */ /* 0x000fcc0000000012 */
[----:B------:R-:W1:Y:S02]  /*3c50*/  MUFU.EX2 R18, R18 ;  /* 0x0000001200127308 */ /* 0x000e640000000800 */
[----:B-1----:R-:W-:-:S04]  /*3c60*/  FMUL R15, R15, R18 ;  /* 0x000000120f0f7220 */ /* 0x002fc80000400000 */
[----:B------:R-:W-:Y:S01]  /*3c70*/  FADD R14, R15, R14 ;  /* 0x0000000e0f0e7221 */ /* 0x000fe20000000000 */
[----:B------:R3:W-:Y:S01]  /*3c80*/  STS [R34+0x2000], R15 ;  /* 0x0020000f22007388 */ /* 0x0007e20000000800 */
[----:B------:R-:W-:Y:S05]  /*3c90*/  @!P0 BRA `(.L_x_91) ;  /* 0xfffffffc00c08947 */ /* 0x000fea000383ffff */
.L_x_90:
[----:B------:R-:W-:Y:S05]  /*3ca0*/  BSYNC.RECONVERGENT B0 ;  /* 0x0000000000007941 */ /* 0x000fea0003800200 */
.L_x_89:
[----:B------:R-:W4:Y:S01]  /*3cb0*/  SHFL.BFLY PT, R13, R14, 0x10, 0x1f ;  /* 0x0e001f000e0d7f89 */ /* 0x000f2200000e0000 */
[----:B------:R-:W-:Y:S01]  /*3cc0*/  ISETP.GT.U32.AND P0, PT, R31, 0x1f, PT ;  /* 0x0000001f1f00780c */ /* 0x000fe20003f04070 */
[----:B----4-:R-:W-:-:S05]  /*3cd0*/  FADD R16, R13, R14 ;  /* 0x0000000e0d107221 */ /* 0x010fca0000000000 */
[----:B------:R-:W4:Y:S02]  /*3ce0*/  SHFL.BFLY PT, R13, R16, 0x8, 0x1f ;  /* 0x0d001f00100d7f89 */ /* 0x000f2400000e0000 */
[----:B----4-:R-:W-:-:S05]  /*3cf0*/  FADD R17, R16, R13 ;  /* 0x0000000d10117221 */ /* 0x010fca0000000000 */
[----:B------:R-:W4:Y:S02]  /*3d00*/  SHFL.BFLY PT, R18, R17, 0x4, 0x1f ;  /* 0x0c801f0011127f89 */ /* 0x000f2400000e0000 */
[----:B----4-:R-:W-:-:S05]  /*3d10*/  FADD R18, R17, R18 ;  /* 0x0000001211127221 */ /* 0x010fca0000000000 */
[----:B------:R-:W4:Y:S02]  /*3d20*/  SHFL.BFLY PT, R13, R18, 0x2, 0x1f ;  /* 0x0c401f00120d7f89 */ /* 0x000f2400000e0000 */
[----:B----4-:R-:W-:Y:S01]  /*3d30*/  FADD R19, R18, R13 ;  /* 0x0000000d12137221 */ /* 0x010fe20000000000 */
[----:B------:R-:W-:-:S04]  /*3d40*/  FADD R13, -R7, R2 ;  /* 0x00000002070d7221 */ /* 0x000fc80000000100 */
[----:B-1-3--:R-:W-:Y:S01]  /*3d50*/  FFMA.SAT R15, R13, R12, 0.5 ;  /* 0x3f0000000d0f7423 */ /* 0x00afe2000000200c */
[----:B------:R-:W1:Y:S03]  /*3d60*/  SHFL.BFLY PT, R34, R19, 0x1, 0x1f ;  /* 0x0c201f0013227f89 */ /* 0x000e6600000e0000 */
[----:B------:R-:W-:-:S04]  /*3d70*/  FFMA.RM R15, R15, R8, 12582913 ;  /* 0x4b4000010f0f7423 */ /* 0x000fc80000004008 */
[----:B------:R-:W-:-:S04]  /*3d80*/  FADD R2, R15, -12583039 ;  /* 0xcb40007f0f027421 */ /* 0x000fc80000000000 */
[----:B------:R-:W-:-:S04]  /*3d90*/  FFMA R2, R13, 1.4426950216293334961, -R2 ;  /* 0x3fb8aa3b0d027823 */ /* 0x000fc80000000802 */
[----:B------:R-:W-:Y:S01]  /*3da0*/  FFMA R2, R13, 1.925963033500011079e-08, R2 ;  /* 0x32a570600d027823 */ /* 0x000fe20000000002 */
[----:B------:R-:W-:-:S05]  /*3db0*/  SHF.L.U32 R13, R15, 0x17, RZ ;  /* 0x000000170f0d7819 */ /* 0x000fca00000006ff */
[----:B------:R-:W3:Y:S01]  /*3dc0*/  MUFU.EX2 R2, R2 ;  /* 0x0000000200027308 */ /* 0x000ee20000000800 */
[----:B-1----:R-:W-:-:S05]  /*3dd0*/  FADD R34, R19, R34 ;  /* 0x0000002213227221 */ /* 0x002fca0000000000 */
[----:B------:R1:W-:Y:S01]  /*3de0*/  @!P2 STS [R6+0x1100], R34 ;  /* 0x001100220600a388 */ /* 0x0003e20000000800 */
[----:B---3--:R-:W-:Y:S01]  /*3df0*/  FMUL R13, R13, R2 ;  /* 0x000000020d0d7220 */ /* 0x008fe20000400000 */
[----:B------:R-:W-:Y:S06]  /*3e00*/  BAR.SYNC.DEFER_BLOCKING 0x0 ;  /* 0x0000000000007b1d */ /* 0x000fec0000010000 */
[----:B-1----:R-:W-:Y:S05]  /*3e10*/  @P0 BRA `(.L_x_92) ;  /* 0x0000000000440947 */ /* 0x002fea0003800000 */
[----:B------:R-:W-:Y:S01]  /*3e20*/  UIADD3 UR7, UPT, UPT, UR17, 0x1f, URZ ;  /* 0x0000001f11077890 */ /* 0x000fe2000fffe0ff */
[----:B------:R-:W-:-:S03]  /*3e30*/  IMAD.MOV.U32 R2, RZ, RZ, RZ ;  /* 0x000000ffff027224 */ /* 0x000fc600078e00ff */
[----:B------:R-:W-:-:S06]  /*3e40*/  USHF.R.U32.HI UR7, URZ, 0x5, UR7 ;  /* 0x00000005ff077899 */ /* 0x000fcc0008011607 */
[----:B------:R-:W-:Y:S01]  /*3e50*/  ISETP.GE.U32.AND P0, PT, R31, UR7, PT ;  /* 0x000000071f007c0c */ /* 0x000fe2000bf06070 */
[----:B------:R-:W-:-:S12]  /*3e60*/  UMOV UR7, 0xffffffff ;  /* 0xffffffff00077882 */ /* 0x000fd80000000000 */
[----:B------:R1:W3:Y:S01]  /*3e70*/  @!P0 LDS R2, [R5+0x1100] ;  /* 0x0011000005028984 */ /* 0x0002e20000000800 */
[----:B------:R-:W-:Y:S05]  /*3e80*/  BRA.DIV UR7, `(.L_x_93) ;  /* 0x0000000a07ac7947 */ /* 0x000fea000b800000 */
[----:B-123--:R-:W1:Y:S02]  /*3e90*/  SHFL.BFLY PT, R5, R2, 0x10, 0x1f ;  /* 0x0e001f0002057f89 */ /* 0x00ee6400000e0000 */
[----:B-1----:R-:W-:-:S05]  /*3ea0*/  FADD R5, R5, R2 ;  /* 0x0000000205057221 */ /* 0x002fca0000000000 */
[----:B------:R-:W1:Y:S02]  /*3eb0*/  SHFL.BFLY PT, R6, R5, 0x8, 0x1f ;  /* 0x0d001f0005067f89 */ /* 0x000e6400000e0000 */
[----:B-1----:R-:W-:-:S05]  /*3ec0*/  FADD R6, R5, R6 ;  /* 0x0000000605067221 */ /* 0x002fca0000000000 */
[----:B------:R-:W1:Y:S02]  /*3ed0*/  SHFL.BFLY PT, R15, R6, 0x4, 0x1f ;  /* 0x0c801f00060f7f89 */ /* 0x000e6400000e0000 */
[----:B-1----:R-:W-:-:S05]  /*3ee0*/  FADD R15, R6, R15 ;  /* 0x0000000f060f7221 */ /* 0x002fca0000000000 */
[----:B------:R-:W1:Y:S02]  /*3ef0*/  SHFL.BFLY PT, R8, R15, 0x2, 0x1f ;  /* 0x0c401f000f087f89 */ /* 0x000e6400000e0000 */
[----:B-1----:R-:W-:-:S05]  /*3f00*/  FADD R8, R15, R8 ;  /* 0x000000080f087221 */ /* 0x002fca0000000000 */
[----:B------:R1:W2:Y:S02]  /*3f10*/  SHFL.BFLY PT, R17, R8, 0x1, 0x1f ;  /* 0x0c201f0008117f89 */ /* 0x0002a400000e0000 */
.L_x_118:
[----:B--2---:R-:W-:-:S07]  /*3f20*/  FADD R34, R8, R17 ;  /* 0x0000001108227221 */ /* 0x004fce0000000000 */
.L_x_92:
[----:B------:R-:W-:Y:S01]  /*3f30*/  MOV R2, UR9 ;  /* 0x0000000900027c02 */ /* 0x000fe20008000f00 */
[----:B------:R-:W-:Y:S05]  /*3f40*/  WARPSYNC.ALL ;  /* 0x0000000000007948 */ /* 0x000fea0003800000 */
[----:B------:R-:W-:Y:S01]  /*3f50*/  BAR.SYNC.DEFER_BLOCKING 0x0 ;  /* 0x0000000000007b1d */ /* 0x000fe20000010000 */
[----:B------:R-:W-:Y:S01]  /*3f60*/  ISETP.GE.AND P0, PT, R2, 0x1, PT ;  /* 0x000000010200780c */ /* 0x000fe20003f06270 */
[----:B------:R-:W-:-:S12]  /*3f70*/  FFMA R30, R13, R30, R34 ;  /* 0x0000001e0d1e7223 */ /* 0x000fd80000000022 */
[----:B------:R-:W-:Y:S05]  /*3f80*/  @!P0 BRA `(.L_x_94) ;  /* 0x0000000400308947 */ /* 0x000fea0003800000 */
[----:B------:R-:W-:Y:S02]  /*3f90*/  UIMAD UR7, UR4, -0x40, UR8 ;  /* 0xffffffc0040778a4 */ /* 0x000fe4000f8e0208 */
[----:B------:R-:W-:Y:S02]  /*3fa0*/  ULOP3.LUT UR15, UR8, 0x3, URZ, 0xc0, !UPT ;  /* 0x00000003080f7892 */ /* 0x000fe4000f8ec0ff */
[----:B------:R-:W-:Y:S02]  /*3fb0*/  UIADD3 UR8, UPT, UPT, UR7, -0x1, URZ ;  /* 0xffffffff07087890 */ /* 0x000fe4000fffe0ff */
[----:B------:R-:W-:Y:S02]  /*3fc0*/  UIADD3 UR16, UPT, UPT, UR7, -UR15, URZ ;  /* 0x8000000f07107290 */ /* 0x000fe4000fffe0ff */
[----:B------:R-:W-:Y:S01]  /*3fd0*/  UISETP.GE.U32.AND UP1, UPT, UR8, 0x3, UPT ;  /* 0x000000030800788c */ /* 0x000fe2000bf26070 */
[----:B------:R-:W-:-:S10]  /*3fe0*/  UMOV UR7, URZ ;  /* 0x000000ff00077c82 */ /* 0x000fd40008000000 */
.L_x_100:
[----:B---3--:R-:W3:Y:S01]  /*3ff0*/  LDC R34, c[0x0][0x360] ;  /* 0x0000d800ff227b82 */ /* 0x008ee20000000800 */
[----:B------:R-:W4:Y:S01]  /*4000*/  LDCU UR8, c[0x0][0x3b0] ;  /* 0x00007600ff0877ac */ /* 0x000f220008000800 */
[----:B------:R-:W-:Y:S01]  /*4010*/  BSSY.RECONVERGENT B0, `(.L_x_95) ;  /* 0x0000040000007945 */ /* 0x000fe20003800200 */
[----:B---3--:R-:W-:-:S05]  /*4020*/  IMAD R34, R34, UR7, R31 ;  /* 0x0000000722227c24 */ /* 0x008fca000f8e021f */
[----:B----4-:R-:W-:-:S13]  /*4030*/  ISETP.GE.AND P0, PT, R34, UR8, PT ;  /* 0x0000000822007c0c */ /* 0x010fda000bf06270 */
[----:B------:R-:W-:Y:S05]  /*4040*/  @P0 BRA `(.L_x_96) ;  /* 0x0000000000f00947 */ /* 0x000fea0003800000 */
[----:B------:R-:W-:-:S09]  /*4050*/  ULEA UR22, UR7, UR10, 0x2 ;  /* 0x0000000a07167291 */ /* 0x000fd2000f8e10ff */
[----:B------:R-:W5:Y:S01]  /*4060*/  LDL R2, [UR22] ;  /* 0x00000016ff027983 */ /* 0x000f620008100800 */
[----:B------:R-:W-:Y:S01]  /*4070*/  UISETP.GE.AND UP2, UPT, UR24, 0x1, UPT ;  /* 0x000000011800788c */ /* 0x000fe2000bf46270 */
[----:B------:R-:W-:-:S08]  /*4080*/  IMAD.MOV.U32 R6, RZ, RZ, RZ ;  /* 0x000000ffff067224 */ /* 0x000fd000078e00ff */
[----:B------:R-:W-:Y:S05]  /*4090*/  BRA.U !UP2, `(.L_x_97) ;  /* 0x000000010ad47547 */ /* 0x000fea000b800000 */
[----:B------:R-:W-:Y:S01]  /*40a0*/  HFMA2 R6, -RZ, RZ, 0, 0 ;  /* 0x00000000ff067431 */ /* 0x000fe200000001ff */
[----:B------:R-:W-:Y:S01]  /*40b0*/  UMOV UR8, URZ ;  /* 0x000000ff00087c82 */ /* 0x000fe20008000000 */
[----:B------:R-:W-:Y:S05]  /*40c0*/  BRA.U !UP1, `(.L_x_98) ;  /* 0x00000001096c7547 */ /* 0x000fea000b800000 */
[----:B------:R-:W-:Y:S01]  /*40d0*/  IMAD.MOV.U32 R6, RZ, RZ, RZ ;  /* 0x000000ffff067224 */ /* 0x000fe200078e00ff */
[----:B------:R-:W-:-:S06]  /*40e0*/  UMOV UR8, URZ ;  /* 0x000000ff00087c82 */ /* 0x000fcc0008000000 */
.L_x_99:
[----:B------:R-:W-:Y:S02]  /*40f0*/  ULEA UR23, UR6, UR8, 0x6 ;  /* 0x0000000806177291 */ /* 0x000fe4000f8e30ff */
[----:B-1----:R-:W-:Y:S01]  /*4100*/  MOV R8, UR8 ;  /* 0x0000000800087c02 */ /* 0x002fe20008000f00 */
[----:B------:R-:W-:-:S03]  /*4110*/  UIADD3 UR8, UPT, UPT, UR8, 0x4, URZ ;  /* 0x0000000408087890 */ /* 0x000fc6000fffe0ff */
[----:B--2---:R-:W-:Y:S01]  /*4120*/  IMAD R5, R27, UR23, R34 ;  /* 0x000000171b057c24 */ /* 0x004fe2000f8e0222 */
[----:B------:R-:W-:Y:S01]  /*4130*/  UISETP.NE.AND UP2, UPT, UR8, UR16, UPT ;  /* 0x000000100800728c */ /* 0x000fe2000bf45270 */
[----:B------:R-:W-:-:S03]  /*4140*/  IMAD R33, R8, 0x4, R29 ;  /* 0x0000000408217824 */ /* 0x000fc600078e021d */
[C---:B------:R-:W-:Y:S02]  /*4150*/  LEA R15, R5.reuse, UR20, 0x2 ;  /* 0x00000014050f7c11 */ /* 0x040fe4000f8e10ff */
[----:B------:R-:W-:Y:S01]  /*4160*/  LEA R8, R5, UR13, 0x2 ;  /* 0x0000000d05087c11 */ /* 0x000fe2000f8e10ff */
[----:B------:R-:W-:Y:S01]  /*4170*/  LDS R12, [R33+0x2004] ;  /* 0x00200400210c7984 */ /* 0x000fe20000000800 */
[----:B------:R-:W-:-:S03]  /*4180*/  IADD3 R15, PT, PT, R4, R15, RZ ;  /* 0x0000000f040f7210 */ /* 0x000fc60007ffe0ff */
[----:B------:R-:W-:Y:S02]  /*4190*/  LDS R5, [R33+0x2000] ;  /* 0x0020000021057984 */ /* 0x000fe40000000800 */
[C---:B------:R-:W-:Y:S02]  /*41a0*/  IMAD.IADD R17, R4.reuse, 0x1, R15 ;  /* 0x0000000104117824 */ /* 0x040fe400078e020f */
[----:B------:R-:W1:Y:S03]  /*41b0*/  LDS R8, [R8+0x1020] ;  /* 0x0010200008087984 */ /* 0x000e660000000800 */
[----:B------:R-:W-:Y:S01]  /*41c0*/  IADD3 R19, PT, PT, R4, R17, RZ ;  /* 0x0000001104137210 */ /* 0x000fe20007ffe0ff */
[----:B------:R-:W2:Y:S04]  /*41d0*/  LDS R15, [R15+0x1000] ;  /* 0x001000000f0f7984 */ /* 0x000ea80000000800 */
[----:B------:R-:W-:Y:S04]  /*41e0*/  LDS R14, [R33+0x2008] ;  /* 0x00200800210e7984 */ /* 0x000fe80000000800 */
[----:B------:R-:W3:Y:S04]  /*41f0*/  LDS R16, [R17+0x1000] ;  /* 0x0010000011107984 */ /* 0x000ee80000000800 */
[----:B------:R-:W-:Y:S04]  /*4200*/  LDS R18, [R33+0x200c] ;  /* 0x00200c0021127984 */ /* 0x000fe80000000800 */
[----:B------:R-:W4:Y:S01]  /*4210*/  LDS R19, [R19+0x1000] ;  /* 0x0010000013137984 */ /* 0x000f220000000800 */
[----:B-1----:R-:W-:-:S04]  /*4220*/  FFMA R5, R5, R8, R6 ;  /* 0x0000000805057223 */ /* 0x002fc80000000006 */
[----:B--2---:R-:W-:-:S04]  /*4230*/  FFMA R5, R12, R15, R5 ;  /* 0x0000000f0c057223 */ /* 0x004fc80000000005 */
[----:B---3--:R-:W-:-:S04]  /*4240*/  FFMA R5, R14, R16, R5 ;  /* 0x000000100e057223 */ /* 0x008fc80000000005 */
[----:B----4-:R-:W-:Y:S01]  /*4250*/  FFMA R6, R18, R19, R5 ;  /* 0x0000001312067223 */ /* 0x010fe20000000005 */
[----:B------:R-:W-:Y:S06]  /*4260*/  BRA.U UP2, `(.L_x_99) ;  /* 0xfffffffd02a07547 */ /* 0x000fec000b83ffff */
[----:B------:R-:W-:-:S05]  /*4270*/  UMOV UR8, UR16 ;  /* 0x0000001000087c82 */ /* 0x000fca0008000000 */
.L_x_98:
[----:B------:R-:W-:-:S09]  /*4280*/  UISETP.NE.AND UP2, UPT, UR15, URZ, UPT ;  /* 0x000000ff0f00728c */ /* 0x000fd2000bf45270 */
[----:B------:R-:W-:Y:S05]  /*4290*/  BRA.U !UP2, `(.L_x_97) ;  /* 0x000000010a547547 */ /* 0x000fea000b800000 */
[----:B------:R-:W-:Y:S02]  /*42a0*/  ULEA UR23, UR6, UR8, 0x6 ;  /* 0x0000000806177291 */ /* 0x000fe4000f8e30ff */
[----:B--2---:R-:W-:Y:S01]  /*42b0*/  IMAD.U32 R5, RZ, RZ, UR8 ;  /* 0x00000008ff057e24 */ /* 0x004fe2000f8e00ff */
[----:B------:R-:W-:-:S03]  /*42c0*/  UISETP.NE.AND UP2, UPT, UR15, 0x1, UPT ;  /* 0x000000010f00788c */ /* 0x000fc6000bf45270 */
[----:B-1----:R-:W-:Y:S01]  /*42d0*/  IMAD R8, R27, UR23, R34 ;  /* 0x000000171b087c24 */ /* 0x002fe2000f8e0222 */
[----:B------:R-:W-:-:S04]  /*42e0*/  LEA R14, R5, R28, 0x2 ;  /* 0x0000001c050e7211 */ /* 0x000fc800078e10ff */
[C---:B------:R-:W-:Y:S01]  /*42f0*/  LEA R12, R8.reuse, UR13, 0x2 ;  /* 0x0000000d080c7c11 */ /* 0x040fe2000f8e10ff */
[----:B------:R-:W-:Y:S01]  /*4300*/  LDS R5, [R14+0x1000] ;  /* 0x001000000e057984 */ /* 0x000fe20000000800 */
[----:B------:R-:W-:-:S04]  /*4310*/  LEA R15, R8, UR20, 0x2 ;  /* 0x00000014080f7c11 */ /* 0x000fc8000f8e10ff */
[----:B------:R-:W1:Y:S02]  /*4320*/  LDS R12, [R12+0x1020] ;  /* 0x001020000c0c7984 */ /* 0x000e640000000800 */
[----:B-1----:R-:W-:Y:S01]  /*4330*/  FFMA R6, R5, R12, R6 ;  /* 0x0000000c05067223 */ /* 0x002fe20000000006 */
[----:B------:R-:W-:Y:S06]  /*4340*/  BRA.U !UP2, `(.L_x_97) ;  /* 0x000000010a287547 */ /* 0x000fec000b800000 */
[----:B------:R-:W-:Y:S01]  /*4350*/  UISETP.NE.AND UP2, UPT, UR15, 0x2, UPT ;  /* 0x000000020f00788c */ /* 0x000fe2000bf45270 */
[----:B------:R-:W-:Y:S01]  /*4360*/  IMAD.IADD R17, R4, 0x1, R15 ;  /* 0x0000000104117824 */ /* 0x000fe200078e020f */
[----:B------:R-:W-:Y:S04]  /*4370*/  LDS R5, [R14+0x1004] ;  /* 0x001004000e057984 */ /* 0x000fe80000000800 */
[----:B------:R-:W-:Y:S01]  /*4380*/  PLOP3.LUT P0, PT, PT, PT, UP2, 0x80, 0x8 ;  /* 0x000000000008781c */ /* 0x000fe20003f0f028 */
[----:B------:R-:W1:-:S12]  /*4390*/  LDS R8, [R17+0x1000] ;  /* 0x0010000011087984 */ /* 0x000e580000000800 */
[----:B------:R-:W-:Y:S01]  /*43a0*/  @P0 IADD3 R12, PT, PT, R4, R17, RZ ;  /* 0x00000011040c0210 */ /* 0x000fe20007ffe0ff */
[----:B------:R-:W-:Y:S05]  /*43b0*/  @P0 LDS R15, [R14+0x1008] ;  /* 0x001008000e0f0984 */ /* 0x000fea0000000800 */
[----:B------:R-:W2:Y:S01]  /*43c0*/  @P0 LDS R12, [R12+0x1000] ;  /* 0x001000000c0c0984 */ /* 0x000ea20000000800 */
[----:B-1----:R-:W-:-:S04]  /*43d0*/  FFMA R6, R5, R8, R6 ;  /* 0x0000000805067223 */ /* 0x002fc80000000006 */
[----:B--2---:R-:W-:-:S07]  /*43e0*/  @P0 FFMA R6, R15, R12, R6 ;  /* 0x0000000c0f060223 */ /* 0x004fce0000000006 */
.L_x_97:
[----:B-----5:R-:W-:-:S05]  /*43f0*/  FFMA R2, R13, R2, R6 ;  /* 0x000000020d027223 */ /* 0x020fca0000000006 */
[----:B------:R3:W-:Y:S02]  /*4400*/  STL [UR22], R2 ;  /* 0x00000002ff007987 */ /* 0x0007e40008100816 */
.L_x_96:
[----:B------:R-:W-:Y:S05]  /*4410*/  BSYNC.RECONVERGENT B0 ;  /* 0x0000000000007941 */ /* 0x000fea0003800200 */
.L_x_95:
[----:B------:R-:W-:-:S06]  /*4420*/  UIADD3 UR7, UPT, UPT, UR7, 0x1, URZ ;  /* 0x0000000107077890 */ /* 0x000fcc000fffe0ff */
[----:B------:R-:W-:-:S13]  /*4430*/  ISETP.NE.AND P0, PT, R3, UR7, PT ;  /* 0x0000000703007c0c */ /* 0x000fda000bf05270 */
[----:B------:R-:W-:Y:S05]  /*4440*/  @P0 BRA `(.L_x_100) ;  /* 0xfffffff800e80947 */ /* 0x000fea000383ffff */
.L_x_94:
[----:B------:R-:W-:Y:S01]  /*4450*/  BAR.SYNC.DEFER_BLOCKING 0x0 ;  /* 0x0000000000007b1d */ /* 0x000fe20000010000 */
[----:B---3--:R-:W-:Y:S01]  /*4460*/  IMAD.MOV.U32 R2, RZ, RZ, R7 ;  /* 0x000000ffff027224 */ /* 0x008fe200078e0007 */
[----:B------:R-:W-:-:S04]  /*4470*/  UIADD3 UR4, UPT, UPT, UR4, 0x1, URZ ;  /* 0x0000000104047890 */ /* 0x000fc8000fffe0ff */
[----:B------:R-:W-:Y:S01]  /*4480*/  UMOV UR6, UR14 ;  /* 0x0000000e00067c82 */ /* 0x000fe20008000000 */
[----:B------:R-:W-:Y:S07]  /*4490*/  BRA.U !UP0, `(.L_x_101) ;  /* 0xffffffcd08187547 */ /* 0x000fee000b83ffff */
.L_x_14:
[----:B------:R-:W-:-:S06]  /*44a0*/  UISETP.GE.AND UP0, UPT, UR9, 0x1, UPT ;  /* 0x000000010900788c */ /* 0x000fcc000bf06270 */
[----:B------:R-:W-:-:S13]  /*44b0*/  PLOP3.LUT P0, PT, PT, PT, UP0, 0x80, 0x8 ;  /* 0x000000000008781c */ /* 0x000fda0003f0f008 */
[----:B------:R-:W-:Y:S05]  /*44c0*/  @!P0 EXIT ;  /* 0x000000000000894d */ /* 0x000fea0003800000 */
[----:B------:R-:W3:Y:S01]  /*44d0*/  LDCU UR4, c[0x0][0x3b0] ;  /* 0x00007600ff0477ac */ /* 0x000ee20008000800 */
[----:B-12---:R-:W1:Y:S01]  /*44e0*/  LDC.64 R2, c[0x0][0x398] ;  /* 0x0000e600ff027b82 */ /* 0x006e620000000a00 */
[----:B------:R-:W-:Y:S01]  /*44f0*/  IMAD.U32 R5, RZ, RZ, UR9 ;  /* 0x00000009ff057e24 */ /* 0x000fe2000f8e00ff */
[----:B------:R-:W-:Y:S01]  /*4500*/  MOV R0, 0xffffffff ;  /* 0xffffffff00007802 */ /* 0x000fe20000000f00 */
[----:B------:R-:W2:Y:S03]  /*4510*/  LDCU UR5, c[0x0][0x3b0] ;  /* 0x00007600ff0577ac */ /* 0x000ea60008000800 */
[----:B------:R-:W-:-:S05]  /*4520*/  VIADDMNMX.U32 R0, R0, R5, 0xf, PT ;  /* 0x0000000f00007446 */ /* 0x000fca0003800005 */
[----:B------:R-:W-:Y:S01]  /*4530*/  IMAD.MOV R4, RZ, RZ, -R0 ;  /* 0x000000ffff047224 */ /* 0x000fe200078e0a00 */
[----:B---34-:R-:W-:-:S05]  /*4540*/  MOV R6, UR4 ;  /* 0x0000000400067c02 */ /* 0x018fca0008000f00 */
[----:B--2---:R-:W-:-:S07]  /*4550*/  IMAD R5, R6, UR11, R31 ;  /* 0x0000000b06057c24 */ /* 0x004fce000f8e021f */
.L_x_106:
[----:B------:R-:W-:Y:S01]  /*4560*/  ISETP.GE.AND P0, PT, R31, UR5, PT ;  /* 0x000000051f007c0c */ /* 0x000fe2000bf06270 */
[----:B------:R-:W-:Y:S01]  /*4570*/  BSSY.RECONVERGENT B0, `(.L_x_102) ;  /* 0x0000013000007945 */ /* 0x000fe20003800200 */
[----:B------:R-:W-:-:S04]  /*4580*/  IADD3 R4, PT, PT, R4, 0x1, RZ ;  /* 0x0000000104047810 */ /* 0x000fc80007ffe0ff */
[----:B------:R-:W-:-:S07]  /*4590*/  ISETP.NE.AND P2, PT, R4, 0x1, PT ;  /* 0x000000010400780c */ /* 0x000fce0003f45270 */
[----:B--2---:R-:W-:Y:S06]  /*45a0*/  @P0 BRA `(.L_x_103) ;  /* 0x00000000003c0947 */ /* 0x004fec0003800000 */
[----:B------:R-:W2:Y:S01]  /*45b0*/  LDL R0, [UR10] ;  /* 0x0000000aff007983 */ /* 0x000ea20008100800 */
[----:B------:R-:W3:Y:S01]  /*45c0*/  MUFU.RCP R7, R30 ;  /* 0x0000001e00077308 */ /* 0x000ee20000001000 */
[----:B------:R-:W-:Y:S01]  /*45d0*/  BSSY.RECONVERGENT B1, `(.L_x_104) ;  /* 0x000000a000017945 */ /* 0x000fe20003800200 */
[----:B---3--:R-:W-:-:S04]  /*45e0*/  FFMA R6, R7, -R30, 1 ;  /* 0x3f80000007067423 */ /* 0x008fc8000000081e */
[----:B------:R-:W-:Y:S02]  /*45f0*/  FFMA R7, R7, R6, R7 ;  /* 0x0000000607077223 */ /* 0x000fe40000000007 */
[----:B--2---:R-:W2:Y:S02]  /*4600*/  FCHK P0, R0, R30 ;  /* 0x0000001e00007302 */ /* 0x004ea40000000000 */
[----:B------:R-:W-:-:S04]  /*4610*/  FFMA R9, R0, R7, RZ ;  /* 0x0000000700097223 */ /* 0x000fc800000000ff */
[----:B------:R-:W-:-:S04]  /*4620*/  FFMA R6, R9, -R30, R0 ;  /* 0x8000001e09067223 */ /* 0x000fc80000000000 */
[----:B------:R-:W-:Y:S01]  /*4630*/  FFMA R9, R7, R6, R9 ;  /* 0x0000000607097223 */ /* 0x000fe20000000009 */
[----:B--2---:R-:W-:Y:S06]  /*4640*/  @!P0 BRA `(.L_x_105) ;  /* 0x0000000000088947 */ /* 0x004fec0003800000 */
[----:B------:R-:W-:-:S07]  /*4650*/  MOV R6, 0x4670 ;  /* 0x0000467000067802 */ /* 0x000fce0000000f00 */
[----:B-1----:R-:W-:Y:S05]  /*4660*/  CALL.REL.NOINC `($__internal_0_$__cuda_sm3x_div_rn_noftz_f32_slowpath) ;  /* 0x0000000400487944 */ /* 0x002fea0003c00000 */
.L_x_105:
[----:B------:R-:W-:Y:S05]  /*4670*/  BSYNC.RECONVERGENT B1 ;  /* 0x0000000000017941 */ /* 0x000fea0003800200 */
.L_x_104:
[----:B-1----:R-:W-:-:S05]  /*4680*/  IMAD.WIDE R6, R5, 0x4, R2 ;  /* 0x0000000405067825 */ /* 0x002fca00078e0202 */
[----:B------:R2:W-:Y:S02]  /*4690*/  STG.E desc[UR18][R6.64], R9 ;  /* 0x0000000906007986 */ /* 0x0005e4000c101912 */
.L_x_103:
[----:B------:R-:W-:Y:S05]  /*46a0*/  BSYNC.RECONVERGENT B0 ;  /* 0x0000000000007941 */ /* 0x000fea0003800200 */
.L_x_102:
[----:B------:R-:W-:Y:S01]  /*46b0*/  UIADD3 UR10, UPT, UPT, UR10, 0x4, URZ ;  /* 0x000000040a0a7890 */ /* 0x000fe2000fffe0ff */
[----:B------:R-:W-:Y:S01]  /*46c0*/  VIADD R5, R5, UR17 ;  /* 0x0000001105057c36 */ /* 0x000fe20008000000 */
[----:B------:R-:W-:Y:S01]  /*46d0*/  IADD3 R31, PT, PT, R31, UR17, RZ ;  /* 0x000000111f1f7c10 */ /* 0x000fe2000fffe0ff */
[----:B------:R-:W-:Y:S09]  /*46e0*/  @P2 BRA `(.L_x_106) ;  /* 0xfffffffc009c2947 */ /* 0x000ff2000383ffff */
[----:B------:R-:W-:Y:S05]  /*46f0*/  EXIT ;  /* 0x000000000000794d */ /* 0x000fea0003800000 */
.L_x_88:
[----:B------:R-:W-:Y:S02]  /*4700*/  HFMA2 R18, -RZ, RZ, 0, 9.5367431640625e-07 ;  /* 0x00000010ff127431 */ /* 0x000fe400000001ff */
[----:B---3--:R-:W-:Y:S01]  /*4710*/  IMAD.MOV.U32 R19, RZ, RZ, R7 ;  /* 0x000000ffff137224 */ /* 0x008fe200078e0007 */
[----:B------:R-:W-:Y:S01]  /*4720*/  MOV R16, 0xffffffff ;  /* 0xffffffff00107802 */ /* 0x000fe20000000f00 */
[----:B------:R-:W-:-:S07]  /*4730*/  IMAD.MOV.U32 R33, RZ, RZ, 0x1f ;  /* 0x0000001fff217424 */ /* 0x000fce00078e00ff */
[----:B-12---:R-:W-:Y:S05]  /*4740*/  WARPSYNC.COLLECTIVE R16, `(.L_x_107) ;  /* 0x0000000010087348 */ /* 0x006fea0003c00000 */
[----:B------:R3:W4:Y:S02]  /*4750*/  SHFL.BFLY P1, R14, R19, R18, R33 ;  /* 0x0c000012130e7389 */ /* 0x0007240000020021 */
[----:B-1234-:R-:W-:Y:S05]  /*4760*/  ENDCOLLECTIVE ;  /* 0x000000000000791b */ /* 0x01efea0003800000 */
.L_x_107:
[----:B------:R-:W-:Y:S02]  /*4770*/  IMAD.MOV.U32 R18, RZ, RZ, 0x8 ;  /* 0x00000008ff127424 */ /* 0x000fe400078e00ff */
[----:B------:R-:W-:-:S05]  /*4780*/  IMAD.MOV.U32 R8, RZ, RZ, R14 ;  /* 0x000000ffff087224 */ /* 0x000fca00078e000e */
[----:B------:R-:W-:-:S04]  /*4790*/  FMNMX R8, R8, R7, !PT ;  /* 0x0000000708087209 */ /* 0x000fc80007800000 */
[----:B------:R-:W-:-:S07]  /*47a0*/  MOV R19, R8 ;  /* 0x0000000800137202 */ /* 0x000fce0000000f00 */
[----:B------:R-:W-:Y:S05]  /*47b0*/  WARPSYNC.COLLECTIVE R16, `(.L_x_108) ;  /* 0x0000000010087348 */ /* 0x000fea0003c00000 */
[----:B------:R1:W2:Y:S02]  /*47c0*/  SHFL.BFLY P1, R14, R19, R18, R33 ;  /* 0x0c000012130e7389 */ /* 0x0002a40000020021 */
[----:B-12---:R-:W-:Y:S05]  /*47d0*/  ENDCOLLECTIVE ;  /* 0x000000000000791b */ /* 0x006fea0003800000 */
.L_x_108:
[----:B------:R-:W-:Y:S01]  /*47e0*/  HFMA2 R18, -RZ, RZ, 0, 2.384185791015625e-07 ;  /* 0x00000004ff127431 */ /* 0x000fe200000001ff */
[----:B------:R-:W-:-:S04]  /*47f0*/  MOV R13, R14 ;  /* 0x0000000e000d7202 */ /* 0x000fc80000000f00 */
[----:B------:R-:W-:-:S05]  /*4800*/  FMNMX R13, R8, R13, !PT ;  /* 0x0000000d080d7209 */ /* 0x000fca0007800000 */
[----:B------:R-:W-:-:S07]  /*4810*/  IMAD.MOV.U32 R19, RZ, RZ, R13 ;  /* 0x000000ffff137224 */ /* 0x000fce00078e000d */
[----:B------:R-:W-:Y:S05]  /*4820*/  WARPSYNC.COLLECTIVE R16, `(.L_x_109) ;  /* 0x0000000010087348 */ /* 0x000fea0003c00000 */
[----:B------:R1:W2:Y:S02]  /*4830*/  SHFL.BFLY P1, R14, R19, R18, R33 ;  /* 0x0c000012130e7389 */ /* 0x0002a40000020021 */
[----:B-12---:R-:W-:Y:S05]  /*4840*/  ENDCOLLECTIVE ;  /* 0x000000000000791b */ /* 0x006fea0003800000 */
.L_x_109:
[----:B------:R-:W-:Y:S02]  /*4850*/  IMAD.MOV.U32 R18, RZ, RZ, 0x2 ;  /* 0x00000002ff127424 */ /* 0x000fe400078e00ff */
[----:B------:R-:W-:-:S05]  /*4860*/  IMAD.MOV.U32 R12, RZ, RZ, R14 ;  /* 0x000000ffff0c7224 */ /* 0x000fca00078e000e */
[----:B------:R-:W-:-:S04]  /*4870*/  FMNMX R12, R13, R12, !PT ;  /* 0x0000000c0d0c7209 */ /* 0x000fc80007800000 */
[----:B------:R-:W-:-:S07]  /*4880*/  MOV R19, R12 ;  /* 0x0000000c00137202 */ /* 0x000fce0000000f00 */
[----:B------:R-:W-:Y:S05]  /*4890*/  WARPSYNC.COLLECTIVE R16, `(.L_x_110) ;  /* 0x0000000010087348 */ /* 0x000fea0003c00000 */
[----:B------:R1:W2:Y:S02]  /*48a0*/  SHFL.BFLY P1, R14, R19, R18, R33 ;  /* 0x0c000012130e7389 */ /* 0x0002a40000020021 */
[----:B-12---:R-:W-:Y:S05]  /*48b0*/  ENDCOLLECTIVE ;  /* 0x000000000000791b */ /* 0x006fea0003800000 */
.L_x_110:
[----:B------:R-:W-:Y:S01]  /*48c0*/  HFMA2 R18, -RZ, RZ, 0, 5.9604644775390625e-08 ;  /* 0x00000001ff127431 */ /* 0x000fe200000001ff */
[----:B------:R-:W-:-:S04]  /*48d0*/  MOV R15, R14 ;  /* 0x0000000e000f7202 */ /* 0x000fc80000000f00 */
[----:B------:R-:W-:-:S05]  /*48e0*/  FMNMX R15, R12, R15, !PT ;  /* 0x0000000f0c0f7209 */ /* 0x000fca0007800000 */
[----:B------:R-:W-:-:S07]  /*48f0*/  IMAD.MOV.U32 R19, RZ, RZ, R15 ;  /* 0x000000ffff137224 */ /* 0x000fce00078e000f */
[----:B------:R-:W-:Y:S05]  /*4900*/  WARPSYNC.COLLECTIVE R16, `(.L_x_111) ;  /* 0x0000000010087348 */ /* 0x000fea0003c00000 */
[----:B------:R1:W2:Y:S02]  /*4910*/  SHFL.BFLY P1, R14, R19, R18, R33 ;  /* 0x0c000012130e7389 */ /* 0x0002a40000020021 */
[----:B-12---:R-:W-:Y:S05]  /*4920*/  ENDCOLLECTIVE ;  /* 0x000000000000791b */ /* 0x006fea0003800000 */
.L_x_111:
[----:B------:R-:W-:Y:S05]  /*4930*/  BRA `(.L_x_112) ;  /* 0xfffffff0006c7947 */ /* 0x000fea000383ffff */
.L_x_93:
[----:B---3--:R-:W-:Y:S01]  /*4940*/  IMAD.MOV.U32 R19, RZ, RZ, R2 ;  /* 0x000000ffff137224 */ /* 0x008fe200078e0002 */
[----:B------:R-:W-:Y:S01]  /*4950*/  MOV R18, 0x10 ;  /* 0x0000001000127802 */ /* 0x000fe20000000f00 */
[----:B------:R-:W-:Y:S01]  /*4960*/  IMAD.MOV.U32 R33, RZ, RZ, 0x1f ;  /* 0x0000001fff217424 */ /* 0x000fe200078e00ff */
[----:B------:R-:W-:-:S07]  /*4970*/  MOV R16, 0xffffffff ;  /* 0xffffffff00107802 */ /* 0x000fce0000000f00 */
[----:B-12---:R-:W-:Y:S05]  /*4980*/  WARPSYNC.COLLECTIVE R16, `(.L_x_113) ;  /* 0x0000000010087348 */ /* 0x006fea0003c00000 */
[----:B------:R3:W4:Y:S02]  /*4990*/  SHFL.BFLY P1, R14, R19, R18, R33 ;  /* 0x0c000012130e7389 */ /* 0x0007240000020021 */
[----:B-1234-:R-:W-:Y:S05]  /*49a0*/  ENDCOLLECTIVE ;  /* 0x000000000000791b */ /* 0x01efea0003800000 */
.L_x_113:
[----:B------:R-:W-:Y:S02]  /*49b0*/  IMAD.MOV.U32 R18, RZ, RZ, 0x8 ;  /* 0x00000008ff127424 */ /* 0x000fe400078e00ff */
[----:B------:R-:W-:-:S04]  /*49c0*/  IMAD.MOV.U32 R5, RZ, RZ, R14 ;  /* 0x000000ffff057224 */ /* 0x000fc800078e000e */
[----:B------:R-:W-:-:S05]  /*49d0*/  FADD R5, R5, R2 ;  /* 0x0000000205057221 */ /* 0x000fca0000000000 */
[----:B------:R-:W-:-:S07]  /*49e0*/  MOV R19, R5 ;  /* 0x0000000500137202 */ /* 0x000fce0000000f00 */
[----:B------:R-:W-:Y:S05]  /*49f0*/  WARPSYNC.COLLECTIVE R16, `(.L_x_114) ;  /* 0x0000000010087348 */ /* 0x000fea0003c00000 */
[----:B------:R1:W2:Y:S02]  /*4a00*/  SHFL.BFLY P1, R14, R19, R18, R33 ;  /* 0x0c000012130e7389 */ /* 0x0002a40000020021 */
[----:B-12---:R-:W-:Y:S05]  /*4a10*/  ENDCOLLECTIVE ;  /* 0x000000000000791b */ /* 0x006fea0003800000 */
.L_x_114:
[----:B------:R-:W-:Y:S01]  /*4a20*/  HFMA2 R18, -RZ, RZ, 0, 2.384185791015625e-07 ;  /* 0x00000004ff127431 */ /* 0x000fe200000001ff */
[----:B------:R-:W-:-:S05]  /*4a30*/  MOV R6, R14 ;  /* 0x0000000e00067202 */ /* 0x000fca0000000f00 */
[----:B------:R-:W-:-:S04]  /*4a40*/  FADD R6, R5, R6 ;  /* 0x0000000605067221 */ /* 0x000fc80000000000 */
[----:B------:R-:W-:-:S07]  /*4a50*/  IMAD.MOV.U32 R19, RZ, RZ, R6 ;  /* 0x000000ffff137224 */ /* 0x000fce00078e0006 */
[----:B------:R-:W-:Y:S05]  /*4a60*/  WARPSYNC.COLLECTIVE R16, `(.L_x_115) ;  /* 0x0000000010087348 */ /* 0x000fea0003c00000 */
[----:B------:R1:W2:Y:S02]  /*4a70*/  SHFL.BFLY P1, R14, R19, R18, R33 ;  /* 0x0c000012130e7389 */ /* 0x0002a40000020021 */
[----:B-12---:R-:W-:Y:S05]  /*4a80*/  ENDCOLLECTIVE ;  /* 0x000000000000791b */ /* 0x006fea0003800000 */
.L_x_115:
[----:B------:R-:W-:Y:S02]  /*4a90*/  IMAD.MOV.U32 R18, RZ, RZ, 0x2 ;  /* 0x00000002ff127424 */ /* 0x000fe400078e00ff */
[----:B------:R-:W-:-:S04]  /*4aa0*/  IMAD.MOV.U32 R15, RZ, RZ, R14 ;  /* 0x000000ffff0f7224 */ /* 0x000fc800078e000e */
[----:B------:R-:W-:-:S05]  /*4ab0*/  FADD R15, R6, R15 ;  /* 0x0000000f060f7221 */ /* 0x000fca0000000000 */
[----:B------:R-:W-:-:S07]  /*4ac0*/  MOV R19, R15 ;  /* 0x0000000f00137202 */ /* 0x000fce0000000f00 */
[----:B------:R-:W-:Y:S05]  /*4ad0*/  WARPSYNC.COLLECTIVE R16, `(.L_x_116) ;  /* 0x0000000010087348 */ /* 0x000fea0003c00000 */
[----:B------:R1:W2:Y:S02]  /*4ae0*/  SHFL.BFLY P1, R14, R19, R18, R33 ;  /* 0x0c000012130e7389 */ /* 0x0002a40000020021 */
[----:B-12---:R-:W-:Y:S05]  /*4af0*/  ENDCOLLECTIVE ;  /* 0x000000000000791b */ /* 0x006fea0003800000 */
.L_x_116:
[----:B------:R-:W-:Y:S01]  /*4b00*/  HFMA2 R18, -RZ, RZ, 0, 5.9604644775390625e-08 ;  /* 0x00000001ff127431 */ /* 0x000fe200000001ff */
[----:B------:R-:W-:-:S05]  /*4b10*/  MOV R8, R14 ;  /* 0x0000000e00087202 */ /* 0x000fca0000000f00 */
[----:B------:R-:W-:-:S04]  /*4b20*/  FADD R8, R15, R8 ;  /* 0x000000080f087221 */ /* 0x000fc80000000000 */
[----:B------:R-:W-:-:S07]  /*4b30*/  IMAD.MOV.U32 R19, RZ, RZ, R8 ;  /* 0x000000ffff137224 */ /* 0x000fce00078e0008 */
[----:B------:R-:W-:Y:S05]  /*4b40*/  WARPSYNC.COLLECTIVE R16, `(.L_x_117) ;  /* 0x0000000010087348 */ /* 0x000fea0003c00000 */
[----:B------:R1:W2:Y:S02]  /*4b50*/  SHFL.BFLY P1, R14, R19, R18, R33 ;  /* 0x0c000012130e7389 */ /* 0x0002a40000020021 */
[----:B-12---:R-:W-:Y:S05]  /*4b60*/  ENDCOLLECTIVE ;  /* 0x000000000000791b */ /* 0x006fea0003800000 */
.L_x_117:
[----:B------:R-:W-:Y:S01]  /*4b70*/  IMAD.MOV.U32 R17, RZ, RZ, R14 ;  /* 0x000000ffff117224 */ /* 0x000fe200078e000e */
[----:B------:R-:W-:Y:S06]  /*4b80*/  BRA `(.L_x_118) ;  /* 0xfffffff000e47947 */ /* 0x000fec000383ffff */
        .weak           $__internal_0_$__cuda_sm3x_div_rn_noftz_f32_slowpath
        .type           $__internal_0_$__cuda_sm3x_div_rn_noftz_f32_slowpath,@function
        .size           $__internal_0_$__cuda_sm3x_div_rn_noftz_f32_slowpath,(.L_x_131 - $__internal_0_$__cuda_sm3x_div_rn_noftz_f32_slowpath)
$__internal_0_$__cuda_sm3x_div_rn_noftz_f32_slowpath:
[----:B------:R-:W-:Y:S01]  /*4b90*/  SHF.R.U32.HI R8, RZ, 0x17, R30 ;  /* 0x00000017ff087819 */ /* 0x000fe2000001161e */
[----:B------:R-:W-:Y:S01]  /*4ba0*/  BSSY.RECONVERGENT B2, `(.L_x_119) ;  /* 0x0000064000027945 */ /* 0x000fe20003800200 */
[----:B------:R-:W-:Y:S02]  /*4bb0*/  SHF.R.U32.HI R7, RZ, 0x17, R0 ;  /* 0x00000017ff077819 */ /* 0x000fe40000011600 */
[----:B------:R-:W-:Y:S01]  /*4bc0*/  LOP3.LUT R17, R8, 0xff, RZ, 0xc0, !PT ;  /* 0x000000ff08117812 */ /* 0x000fe200078ec0ff */
[----:B------:R-:W-:Y:S01]  /*4bd0*/  IMAD.MOV.U32 R8, RZ, RZ, R30 ;  /* 0x000000ffff087224 */ /* 0x000fe200078e001e */
[----:B------:R-:W-:Y:S02]  /*4be0*/  LOP3.LUT R12, R7, 0xff, RZ, 0xc0, !PT ;  /* 0x000000ff070c7812 */ /* 0x000fe400078ec0ff */
[----:B------:R-:W-:Y:S02]  /*4bf0*/  IADD3 R11, PT, PT, R17, -0x1, RZ ;  /* 0xffffffff110b7810 */ /* 0x000fe40007ffe0ff */
[----:B------:R-:W-:Y:S01]  /*4c00*/  MOV R7, R0 ;  /* 0x0000000000077202 */ /* 0x000fe20000000f00 */
[----:B------:R-:W-:Y:S01]  /*4c10*/  VIADD R10, R12, 0xffffffff ;  /* 0xffffffff0c0a7836 */ /* 0x000fe20000000000 */
[----:B------:R-:W-:-:S04]  /*4c20*/  ISETP.GT.U32.AND P0, PT, R11, 0xfd, PT ;  /* 0x000000fd0b00780c */ /* 0x000fc80003f04070 */
[----:B------:R-:W-:-:S13]  /*4c30*/  ISETP.GT.U32.OR P0, PT, R10, 0xfd, P0 ;  /* 0x000000fd0a00780c */ /* 0x000fda0000704470 */
[----:B------:R-:W-:Y:S01]  /*4c40*/  @!P0 MOV R9, RZ ;  /* 0x000000ff00098202 */ /* 0x000fe20000000f00 */
[----:B------:R-:W-:Y:S06]  /*4c50*/  @!P0 BRA `(.L_x_120) ;  /* 0x00000000005c8947 */ /* 0x000fec0003800000 */
[----:B------:R-:W-:Y:S02]  /*4c60*/  FSETP.GTU.FTZ.AND P1, PT, |R30|, +INF , PT ;  /* 0x7f8000001e00780b */ /* 0x000fe40003f3c200 */
[----:B------:R-:W-:-:S04]  /*4c70*/  FSETP.GTU.FTZ.AND P0, PT, |R0|, +INF , PT ;  /* 0x7f8000000000780b */ /* 0x000fc80003f1c200 */
[----:B------:R-:W-:-:S13]  /*4c80*/  PLOP3.LUT P0, PT, P0, P1, PT, 0xf8, 0x8f ;  /* 0x00000000008f781c */ /* 0x000fda0000703f70 */
[----:B------:R-:W-:Y:S05]  /*4c90*/  @P0 BRA `(.L_x_121) ;  /* 0x00000004004c0947 */ /* 0x000fea0003800000 */
[----:B------:R-:W-:-:S13]  /*4ca0*/  LOP3.LUT P0, RZ, R8, 0x7fffffff, R7, 0xc8, !PT ;  /* 0x7fffffff08ff7812 */ /* 0x000fda000780c807 */
[----:B------:R-:W-:Y:S05]  /*4cb0*/  @!P0 BRA `(.L_x_122) ;  /* 0x00000004003c8947 */ /* 0x000fea0003800000 */
[----:B------:R-:W-:Y:S02]  /*4cc0*/  FSETP.NEU.FTZ.AND P0, PT, |R0|, +INF , PT ;  /* 0x7f8000000000780b */ /* 0x000fe40003f1d200 */
[----:B------:R-:W-:Y:S02]  /*4cd0*/  FSETP.NEU.FTZ.AND P3, PT, |R30|, +INF , PT ;  /* 0x7f8000001e00780b */ /* 0x000fe40003f7d200 */
[----:B------:R-:W-:-:S11]  /*4ce0*/  FSETP.NEU.FTZ.AND P1, PT, |R0|, +INF , PT ;  /* 0x7f8000000000780b */ /* 0x000fd60003f3d200 */
[----:B------:R-:W-:Y:S05]  /*4cf0*/  @!P3 BRA !P0, `(.L_x_122) ;  /* 0x00000004002cb947 */ /* 0x000fea0004000000 */
[----:B------:R-:W-:-:S04]  /*4d00*/  LOP3.LUT P0, RZ, R7, 0x7fffffff, RZ, 0xc0, !PT ;  /* 0x7fffffff07ff7812 */ /* 0x000fc8000780c0ff */
[----:B------:R-:W-:-:S13]  /*4d10*/  PLOP3.LUT P0, PT, P3, P0, PT, 0x2f, 0xf2 ;  /* 0x0000000000f2781c */ /* 0x000fda0001f00577 */
[----:B------:R-:W-:Y:S05]  /*4d20*/  @P0 BRA `(.L_x_123) ;  /* 0x0000000400180947 */ /* 0x000fea0003800000 */
[----:B------:R-:W-:-:S04]  /*4d30*/  LOP3.LUT P0, RZ, R8, 0x7fffffff, RZ, 0xc0, !PT ;  /* 0x7fffffff08ff7812 */ /* 0x000fc8000780c0ff */
[----:B------:R-:W-:-:S13]  /*4d40*/  PLOP3.LUT P0, PT, P1, P0, PT, 0x2f, 0xf2 ;  /* 0x0000000000f2781c */ /* 0x000fda0000f00577 */
[----:B------:R-:W-:Y:S05]  /*4d50*/  @P0 BRA `(.L_x_124) ;  /* 0x0000000400000947 */ /* 0x000fea0003800000 */
[----:B------:R-:W-:Y:S02]  /*4d60*/  ISETP.GE.AND P0, PT, R10, RZ, PT ;  /* 0x000000ff0a00720c */ /* 0x000fe40003f06270 */
[----:B------:R-:W-:-:S11]  /*4d70*/  ISETP.GE.AND P1, PT, R11, RZ, PT ;  /* 0x000000ff0b00720c */ /* 0x000fd60003f26270 */
[----:B------:R-:W-:Y:S01]  /*4d80*/  @P0 IMAD.MOV.U32 R9, RZ, RZ, RZ ;  /* 0x000000ffff090224 */ /* 0x000fe200078e00ff */
[----:B------:R-:W-:Y:S01]  /*4d90*/  @!P0 MOV R9, 0xffffffc0 ;  /* 0xffffffc000098802 */ /* 0x000fe20000000f00 */
[----:B------:R-:W-:Y:S01]  /*4da0*/  @!P0 FFMA R7, R0, 1.84467440737095516160e+19, RZ ;  /* 0x5f80000000078823 */ /* 0x000fe200000000ff */
[----:B------:R-:W-:-:S03]  /*4db0*/  @!P1 FFMA R8, R30, 1.84467440737095516160e+19, RZ ;  /* 0x5f8000001e089823 */ /* 0x000fc600000000ff */
[----:B------:R-:W-:-:S07]  /*4dc0*/  @!P1 VIADD R9, R9, 0x40 ;  /* 0x0000004009099836 */ /* 0x000fce0000000000 */
.L_x_120:
[----:B------:R-:W-:Y:S01]  /*4dd0*/  LEA R11, R17, 0xc0800000, 0x17 ;  /* 0xc0800000110b7811 */ /* 0x000fe200078eb8ff */
[----:B------:R-:W-:Y:S03]  /*4de0*/  BSSY.RECONVERGENT B3, `(.L_x_125) ;  /* 0x0000036000037945 */ /* 0x000fe60003800200 */
[----:B------:R-:W-:Y:S01]  /*4df0*/  IADD3 R11, PT, PT, -R11, R8, RZ ;  /* 0x000000080b0b7210 */ /* 0x000fe20007ffe1ff */
[----:B------:R-:W-:-:S03]  /*4e00*/  VIADD R8, R12, 0xffffff81 ;  /* 0xffffff810c087836 */ /* 0x000fc60000000000 */
[----:B------:R-:W1:Y:S01]  /*4e10*/  MUFU.RCP R10, R11 ;  /* 0x0000000b000a7308 */ /* 0x000e620000001000 */
[----:B------:R-:W-:Y:S01]  /*4e20*/  FADD.FTZ R13, -R11, -RZ ;  /* 0x800000ff0b0d7221 */ /* 0x000fe20000010100 */
[C---:B------:R-:W-:Y:S01]  /*4e30*/  IMAD R0, R8.reuse, -0x800000, R7 ;  /* 0xff80000008007824 */ /* 0x040fe200078e0207 */
[----:B------:R-:W-:-:S04]  /*4e40*/  IADD3 R8, PT, PT, R8, 0x7f, -R17 ;  /* 0x0000007f08087810 */ /* 0x000fc80007ffe811 */
[----:B------:R-:W-:Y:S01]  /*4e50*/  IADD3 R8, PT, PT, R8, R9, RZ ;  /* 0x0000000908087210 */ /* 0x000fe20007ffe0ff */
[----:B-1----:R-:W-:-:S04]  /*4e60*/  FFMA R15, R10, R13, 1 ;  /* 0x3f8000000a0f7423 */ /* 0x002fc8000000000d */
[----:B------:R-:W-:-:S04]  /*4e70*/  FFMA R12, R10, R15, R10 ;  /* 0x0000000f0a0c7223 */ /* 0x000fc8000000000a */
[----:B------:R-:W-:-:S04]  /*4e80*/  FFMA R7, R0, R12, RZ ;  /* 0x0000000c00077223 */ /* 0x000fc800000000ff */
[----:B------:R-:W-:-:S04]  /*4e90*/  FFMA R10, R13, R7, R0 ;  /* 0x000000070d0a7223 */ /* 0x000fc80000000000 */
[----:B------:R-:W-:-:S04]  /*4ea0*/  FFMA R15, R12, R10, R7 ;  /* 0x0000000a0c0f7223 */ /* 0x000fc80000000007 */
[----:B------:R-:W-:-:S04]  /*4eb0*/  FFMA R10, R13, R15, R0 ;  /* 0x0000000f0d0a7223 */ /* 0x000fc80000000000 */
[----:B------:R-:W-:-:S05]  /*4ec0*/  FFMA R7, R12, R10, R15 ;  /* 0x0000000a0c077223 */ /* 0x000fca000000000f */
[----:B------:R-:W-:-:S04]  /*4ed0*/  SHF.R.U32.HI R0, RZ, 0x17, R7 ;  /* 0x00000017ff007819 */ /* 0x000fc80000011607 */
[----:B------:R-:W-:-:S05]  /*4ee0*/  LOP3.LUT R0, R0, 0xff, RZ, 0xc0, !PT ;  /* 0x000000ff00007812 */ /* 0x000fca00078ec0ff */
[----:B------:R-:W-:-:S05]  /*4ef0*/  IMAD.IADD R13, R0, 0x1, R8 ;  /* 0x00000001000d7824 */ /* 0x000fca00078e0208 */
[----:B------:R-:W-:-:S04]  /*4f00*/  IADD3 R0, PT, PT, R13, -0x1, RZ ;  /* 0xffffffff0d007810 */ /* 0x000fc80007ffe0ff */
[----:B------:R-:W-:-:S13]  /*4f10*/  ISETP.GE.U32.AND P0, PT, R0, 0xfe, PT ;  /* 0x000000fe0000780c */ /* 0x000fda0003f06070 */
[----:B------:R-:W-:Y:S05]  /*4f20*/  @!P0 BRA `(.L_x_126) ;  /* 0x0000000000808947 */ /* 0x000fea0003800000 */
[----:B------:R-:W-:-:S13]  /*4f30*/  ISETP.GT.AND P0, PT, R13, 0xfe, PT ;  /* 0x000000fe0d00780c */ /* 0x000fda0003f04270 */
[----:B------:R-:W-:Y:S05]  /*4f40*/  @P0 BRA `(.L_x_127) ;  /* 0x00000000006c0947 */ /* 0x000fea0003800000 */
[----:B------:R-:W-:-:S13]  /*4f50*/  ISETP.GE.AND P0, PT, R13, 0x1, PT ;  /* 0x000000010d00780c */ /* 0x000fda0003f06270 */
[----:B------:R-:W-:Y:S05]  /*4f60*/  @P0 BRA `(.L_x_128) ;  /* 0x0000000000740947 */ /* 0x000fea0003800000 */
[----:B------:R-:W-:Y:S02]  /*4f70*/  ISETP.GE.AND P0, PT, R13, -0x18, PT ;  /* 0xffffffe80d00780c */ /* 0x000fe40003f06270 */
[----:B------:R-:W-:-:S11]  /*4f80*/  LOP3.LUT R7, R7, 0x80000000, RZ, 0xc0, !PT ;  /* 0x8000000007077812 */ /* 0x000fd600078ec0ff */
[----:B------:R-:W-:Y:S05]  /*4f90*/  @!P0 BRA `(.L_x_128) ;  /* 0x0000000000688947 */ /* 0x000fea0003800000 */
[CCC-:B------:R-:W-:Y:S01]  /*4fa0*/  FFMA.RZ R0, R12.reuse, R10.reuse, R15.reuse ;  /* 0x0000000a0c007223 */ /* 0x1c0fe2000000c00f */
[C---:B------:R-:W-:Y:S02]  /*4fb0*/  VIADD R11, R13.reuse, 0x20 ;  /* 0x000000200d0b7836 */ /* 0x040fe40000000000 */
[-CC-:B------:R-:W-:Y:S01]  /*4fc0*/  FFMA.RM R9, R12, R10.reuse, R15.reuse ;  /* 0x0000000a0c097223 */ /* 0x180fe2000000400f */
[C---:B------:R-:W-:Y:S02]  /*4fd0*/  ISETP.NE.AND P3, PT, R13.reuse, RZ, PT ;  /* 0x000000ff0d00720c */ /* 0x040fe40003f65270 */
[----:B------:R-:W-:Y:S01]  /*4fe0*/  LOP3.LUT R8, R0, 0x7fffff, RZ, 0xc0, !PT ;  /* 0x007fffff00087812 */ /* 0x000fe200078ec0ff */
[----:B------:R-:W-:Y:S01]  /*4ff0*/  FFMA.RP R0, R12, R10, R15 ;  /* 0x0000000a0c007223 */ /* 0x000fe2000000800f */
[----:B------:R-:W-:Y:S02]  /*5000*/  ISETP.NE.AND P1, PT, R13, RZ, PT ;  /* 0x000000ff0d00720c */ /* 0x000fe40003f25270 */
[----:B------:R-:W-:-:S02]  /*5010*/  LOP3.LUT R8, R8, 0x800000, RZ, 0xfc, !PT ;  /* 0x0080000008087812 */ /* 0x000fc400078efcff */
[----:B------:R-:W-:Y:S02]  /*5020*/  IADD3 R10, PT, PT, -R13, RZ, RZ ;  /* 0x000000ff0d0a7210 */ /* 0x000fe40007ffe1ff */
[----:B------:R-:W-:Y:S02]  /*5030*/  SHF.L.U32 R11, R8, R11, RZ ;  /* 0x0000000b080b7219 */ /* 0x000fe400000006ff */
[----:B------:R-:W-:Y:S02]  /*5040*/  FSETP.NEU.FTZ.AND P0, PT, R0, R9, PT ;  /* 0x000000090000720b */ /* 0x000fe40003f1d000 */
[----:B------:R-:W-:Y:S02]  /*5050*/  SEL R9, R10, RZ, P3 ;  /* 0x000000ff0a097207 */ /* 0x000fe40001800000 */
[----:B------:R-:W-:Y:S02]  /*5060*/  ISETP.NE.AND P1, PT, R11, RZ, P1 ;  /* 0x000000ff0b00720c */ /* 0x000fe40000f25270 */
[----:B------:R-:W-:-:S02]  /*5070*/  SHF.R.U32.HI R9, RZ, R9, R8 ;  /* 0x00000009ff097219 */ /* 0x000fc40000011608 */
[----:B------:R-:W-:Y:S02]  /*5080*/  PLOP3.LUT P0, PT, P0, P1, PT, 0xf8, 0x8f ;  /* 0x00000000008f781c */ /* 0x000fe40000703f70 */
[----:B------:R-:W-:Y:S02]  /*5090*/  SHF.R.U32.HI R11, RZ, 0x1, R9 ;  /* 0x00000001ff0b7819 */ /* 0x000fe40000011609 */
[----:B------:R-:W-:-:S04]  /*50a0*/  SEL R0, RZ, 0x1, !P0 ;  /* 0x00000001ff007807 */ /* 0x000fc80004000000 */
[----:B------:R-:W-:-:S04]  /*50b0*/  LOP3.LUT R0, R0, 0x1, R11, 0xf8, !PT ;  /* 0x0000000100007812 */ /* 0x000fc800078ef80b */
[----:B------:R-:W-:-:S05]  /*50c0*/  LOP3.LUT R0, R0, R9, RZ, 0xc0, !PT ;  /* 0x0000000900007212 */ /* 0x000fca00078ec0ff */
[----:B------:R-:W-:-:S05]  /*50d0*/  IMAD.IADD R0, R11, 0x1, R0 ;  /* 0x000000010b007824 */ /* 0x000fca00078e0200 */
[----:B------:R-:W-:Y:S01]  /*50e0*/  LOP3.LUT R7, R0, R7, RZ, 0xfc, !PT ;  /* 0x0000000700077212 */ /* 0x000fe200078efcff */
[----:B------:R-:W-:Y:S06]  /*50f0*/  BRA `(.L_x_128) ;  /* 0x0000000000107947 */ /* 0x000fec0003800000 */
.L_x_127:
[----:B------:R-:W-:-:S04]  /*5100*/  LOP3.LUT R7, R7, 0x80000000, RZ, 0xc0, !PT ;  /* 0x8000000007077812 */ /* 0x000fc800078ec0ff */
[----:B------:R-:W-:Y:S01]  /*5110*/  LOP3.LUT R7, R7, 0x7f800000, RZ, 0xfc, !PT ;  /* 0x7f80000007077812 */ /* 0x000fe200078efcff */
[----:B------:R-:W-:Y:S06]  /*5120*/  BRA `(.L_x_128) ;  /* 0x0000000000047947 */ /* 0x000fec0003800000 */
.L_x_126:
[----:B------:R-:W-:-:S07]  /*5130*/  LEA R7, R8, R7, 0x17 ;  /* 0x0000000708077211 */ /* 0x000fce00078eb8ff */
.L_x_128:
[----:B------:R-:W-:Y:S05]  /*5140*/  BSYNC.RECONVERGENT B3 ;  /* 0x0000000000037941 */ /* 0x000fea0003800200 */
.L_x_125:
[----:B------:R-:W-:Y:S05]  /*5150*/  BRA `(.L_x_129) ;  /* 0x0000000000207947 */ /* 0x000fea0003800000 */
.L_x_124:
[----:B------:R-:W-:-:S04]  /*5160*/  LOP3.LUT R7, R8, 0x80000000, R7, 0x48, !PT ;  /* 0x8000000008077812 */ /* 0x000fc800078e4807 */
[----:B------:R-:W-:Y:S01]  /*5170*/  LOP3.LUT R7, R7, 0x7f800000, RZ, 0xfc, !PT ;  /* 0x7f80000007077812 */ /* 0x000fe200078efcff */
[----:B------:R-:W-:Y:S06]  /*5180*/  BRA `(.L_x_129) ;  /* 0x0000000000147947 */ /* 0x000fec0003800000 */
.L_x_123:
[----:B------:R-:W-:Y:S01]  /*5190*/  LOP3.LUT R7, R8, 0x80000000, R7, 0x48, !PT ;  /* 0x8000000008077812 */ /* 0x000fe200078e4807 */
[----:B------:R-:W-:Y:S06]  /*51a0*/  BRA `(.L_x_129) ;  /* 0x00000000000c7947 */ /* 0x000fec0003800000 */
.L_x_122:
[----:B------:R-:W1:Y:S01]  /*51b0*/  MUFU.RSQ R7, -QNAN ;  /* 0xffc0000000077908 */ /* 0x000e620000001400 */
[----:B------:R-:W-:Y:S05]  /*51c0*/  BRA `(.L_x_129) ;  /* 0x0000000000047947 */ /* 0x000fea0003800000 */
.L_x_121:
[----:B------:R-:W-:-:S07]  /*51d0*/  FADD.FTZ R7, R0, R30 ;  /* 0x0000001e00077221 */ /* 0x000fce0000010000 */
.L_x_129:
[----:B------:R-:W-:Y:S05]  /*51e0*/  BSYNC.RECONVERGENT B2 ;  /* 0x0000000000027941 */ /* 0x000fea0003800200 */
.L_x_119:
[----:B-1----:R-:W-:Y:S02]  /*51f0*/  IMAD.MOV.U32 R9, RZ, RZ, R7 ;  /* 0x000000ffff097224 */ /* 0x002fe400078e0007 */
[----:B------:R-:W-:-:S04]  /*5200*/  HFMA2 R7, -RZ, RZ, 0, 0 ;  /* 0x00000000ff077431 */ /* 0x000fc800000001ff */
[----:B------:R-:W-:Y:S05]  /*5210*/  RET.REL.NODEC R6 `(_Z26attention_fwd_kernel_ultraILi64ELi128EEvPKfS1_S1_Pfiiiiif) ;  /* 0xffffffac06787950 */ /* 0x000fea0003c3ffff */
.L_x_130:
[----:B------:R-:W-:-:S00]  /*5220*/  BRA `(.L_x_130) ;  /* 0xfffffffc00fc7947 */ /* 0x000fc0000383ffff */
[----:B------:R-:W-:-:S00]  /*5230*/  NOP ;  /* 0x0000000000007918 */ /* 0x000fc00000000000 */
        /* <DEDUP_REMOVED lines=12> */
.L_x_131:


//--------------------- .nv.shared._Z26attention_fwd_kernel_ultraILi64ELi128EEvPKfS1_S1_Pfiiiiif --------------------------
	.section	.nv.shared._Z26attention_fwd_kernel_ultraILi64ELi128EEvPKfS1_S1_Pfiiiiif,"aw",@nobits
	.sectionflags	@""
	.align	16
	.zero		1024


//--------------------- .nv.shared.reserved.0     --------------------------
	.section	.nv.shared.reserved.0,"aw",@nobits
	.weak		__nv_reservedSMEM_offset_0_alias
	.size		__nv_reservedSMEM_offset_0_alias, 0, 64
	.other		__nv_reservedSMEM_offset_0_alias,@"STO_CUDA_RESERVED_SHARED STV_DEFAULT"
__nv_reservedSMEM_offset_0_alias:
	.zero		0
	.zero		64


//--------------------- .nv.constant0._Z26attention_fwd_kernel_ultraILi64ELi128EEvPKfS1_S1_Pfiiiiif --------------------------
	.section	.nv.constant0._Z26attention_fwd_kernel_ultraILi64ELi128EEvPKfS1_S1_Pfiiiiif,"a",@progbits
	.sectionflags	@""
	.align	4
.nv.constant0._Z26attention_fwd_kernel_ultraILi64ELi128EEvPKfS1_S1_Pfiiiiif:
	.zero		952


//--------------------- SYMBOLS --------------------------

	.type		.nv.reservedSmem.offset0,@object
	.size		.nv.reservedSmem.offset0,0x4
	.type		.nv.reservedSmem.cap,@object
	.size		.nv.reservedSmem.cap,0x4
